	.target	sm_100a

	.elftype	@"ET_EXEC"


//--------------------- .note.nv.tkinfo           --------------------------
	.section	.note.nv.tkinfo,"",@"SHT_NOTE"
	.sectionflags	@"SHF_NOTE_NV_TKINFO"
	.tkinfo
        /*0018*/ 	.word	0x00000002
        /*0030*/ 	.string	""
        /*0030*/ 	.string	"ptxas"
        /*0030*/ 	.string	"Cuda compilation tools, release 13.0, V13.0.88"
        /*0030*/ 	.string	"Build cuda_13.0.r13.0/compiler.36424714_0"
        /*0030*/ 	.string	"-arch sm_100a -m 64 "



//--------------------- .note.nv.cuinfo           --------------------------
	.section	.note.nv.cuinfo,"",@"SHT_NOTE"
	.sectionflags	@"SHF_NOTE_NV_CUINFO"
        /*0018*/ 	.short	0x0002
        /*001a*/ 	.short	0x0064
        /*001c*/ 	.short	0x0082
	.zero		2


//--------------------- .nv.info                  --------------------------
	.section	.nv.info,"",@"SHT_CUDA_INFO"
	.align	4


	//----- nvinfo : EIATTR_REGCOUNT
	.align		4
        /*0000*/ 	.byte	0x04, 0x2f
        /*0002*/ 	.short	(.L_19 - .L_18)
	.align		4
.L_18:
        /*0004*/ 	.word	index@(_ZN7cutlass13device_kernelINS_4gemm6kernel13GemmUniversalIN4cute5tupleIJiiiiEEENS1_10collective13CollectiveMmaINS1_35MainloopSm100TmaUmmaWarpSpecializedILi98ELi2ELi4ENS5_IJNS4_1CILi2EEENSA_ILi1EEESC_EEEEENS5_IJNSA_ILi128EEENSA_ILi16EEESG_EEENS_6half_tENS5_IJlSC_lEEESI_SJ_NS4_8TiledMMAINS4_8MMA_AtomIJNS4_26SM100_MMA_F16BF16_2x1SM_SSISI_SI_fLi128ELi16ELNS4_4UMMA5MajorE0ELSO_0ELNSN_7ScaleInE0ELSP_0EEEEEENS4_6LayoutINS5_IJSC_SC_SC_EEENS5_IJNSA_ILi0EEESU_SU_EEEEENS5_IJNS4_10UnderscoreESX_SX_EEEEENS4_18SM100_TMA_2SM_LOADENS4_14ComposedLayoutINS4_7SwizzleILi1ELi4ELi3EEENS4_18smem_ptr_flag_bitsILi16EEENSS_INS5_IJNSA_ILi8EEESG_EEENS5_IJSG_SC_EEEEEEEvNS4_8identityES10_S1A_vS1B_EENS_8epilogue10collective18CollectiveEpilogueINS1D_23Sm100TmaWarpSpecializedILi2ELi1ELi8ELb1ELb0EEEJNS5_IJNSA_ILi64EEESG_SG_EEENS5_IJNSS_IS1I_SC_EENSS_ISG_SC_EEEEESI_SJ_SI_SJ_NS1D_6fusion15FusionCallbacksIS1H_NS1N_17LinearCombinationISI_fSI_fLNS_15FloatRoundStyleE2EEES1J_S1M_JEEENS4_5SM1004TMEM4LOAD25SM100_TMEM_LOAD_32dp32b8xENS4_13SM90_TMA_LOADES1A_NS4_39AutoVectorizingCopyWithAssumedAlignmentILi128EEENS4_14SM90_TMA_STOREES1A_S1Z_S1Z_EEEvvEEEEvNT_6ParamsE)
        /*0008*/ 	.word	0x00000046


	//----- nvinfo : EIATTR_FRAME_SIZE
	.align		4
.L_19:
        /*000c*/ 	.byte	0x04, 0x11
        /*000e*/ 	.short	(.L_21 - .L_20)
	.align		4
.L_20:
        /*0010*/ 	.word	index@($__internal_2_$__cuda_sm10x_tcgen05_guardrail_trap_unallocated_columns_being_dealloced)
        /*0014*/ 	.word	0x00000000


	//----- nvinfo : EIATTR_FRAME_SIZE
	.align		4
.L_21:
        /*0018*/ 	.byte	0x04, 0x11
        /*001a*/ 	.short	(.L_23 - .L_22)
	.align		4
.L_22:
        /*001c*/ 	.word	index@($__internal_1_$__cuda_sm10x_tcgen05_guardrail_trap_phase_invalid_during_alloc)
        /*0020*/ 	.word	0x00000000


	//----- nvinfo : EIATTR_FRAME_SIZE
	.align		4
.L_23:
        /*0024*/ 	.byte	0x04, 0x11
        /*0026*/ 	.short	(.L_25 - .L_24)
	.align		4
.L_24:
        /*0028*/ 	.word	index@($__internal_0_$__cuda_sm10x_tcgen05_guardrail_trap_col_being_dealloced_not_returned_by_alloc)
        /*002c*/ 	.word	0x00000000


	//----- nvinfo : EIATTR_FRAME_SIZE
	.align		4
.L_25:
        /*0030*/ 	.byte	0x04, 0x11
        /*0032*/ 	.short	(.L_27 - .L_26)
	.align		4
.L_26:
        /*0034*/ 	.word	index@(_ZN7cutlass13device_kernelINS_4gemm6kernel13GemmUniversalIN4cute5tupleIJiiiiEEENS1_10collective13CollectiveMmaINS1_35MainloopSm100TmaUmmaWarpSpecializedILi98ELi2ELi4ENS5_IJNS4_1CILi2EEENSA_ILi1EEESC_EEEEENS5_IJNSA_ILi128EEENSA_ILi16EEESG_EEENS_6half_tENS5_IJlSC_lEEESI_SJ_NS4_8TiledMMAINS4_8MMA_AtomIJNS4_26SM100_MMA_F16BF16_2x1SM_SSISI_SI_fLi128ELi16ELNS4_4UMMA5MajorE0ELSO_0ELNSN_7ScaleInE0ELSP_0EEEEEENS4_6LayoutINS5_IJSC_SC_SC_EEENS5_IJNSA_ILi0EEESU_SU_EEEEENS5_IJNS4_10UnderscoreESX_SX_EEEEENS4_18SM100_TMA_2SM_LOADENS4_14ComposedLayoutINS4_7SwizzleILi1ELi4ELi3EEENS4_18smem_ptr_flag_bitsILi16EEENSS_INS5_IJNSA_ILi8EEESG_EEENS5_IJSG_SC_EEEEEEEvNS4_8identityES10_S1A_vS1B_EENS_8epilogue10collective18CollectiveEpilogueINS1D_23Sm100TmaWarpSpecializedILi2ELi1ELi8ELb1ELb0EEEJNS5_IJNSA_ILi64EEESG_SG_EEENS5_IJNSS_IS1I_SC_EENSS_ISG_SC_EEEEESI_SJ_SI_SJ_NS1D_6fusion15FusionCallbacksIS1H_NS1N_17LinearCombinationISI_fSI_fLNS_15FloatRoundStyleE2EEES1J_S1M_JEEENS4_5SM1004TMEM4LOAD25SM100_TMEM_LOAD_32dp32b8xENS4_13SM90_TMA_LOADES1A_NS4_39AutoVectorizingCopyWithAssumedAlignmentILi128EEENS4_14SM90_TMA_STOREES1A_S1Z_S1Z_EEEvvEEEEvNT_6ParamsE)
        /*0038*/ 	.word	0x00000000


	//----- nvinfo : EIATTR_MIN_STACK_SIZE
	.align		4
.L_27:
        /*003c*/ 	.byte	0x04, 0x12
        /*003e*/ 	.short	(.L_29 - .L_28)
	.align		4
.L_28:
        /*0040*/ 	.word	index@(_ZN7cutlass13device_kernelINS_4gemm6kernel13GemmUniversalIN4cute5tupleIJiiiiEEENS1_10collective13CollectiveMmaINS1_35MainloopSm100TmaUmmaWarpSpecializedILi98ELi2ELi4ENS5_IJNS4_1CILi2EEENSA_ILi1EEESC_EEEEENS5_IJNSA_ILi128EEENSA_ILi16EEESG_EEENS_6half_tENS5_IJlSC_lEEESI_SJ_NS4_8TiledMMAINS4_8MMA_AtomIJNS4_26SM100_MMA_F16BF16_2x1SM_SSISI_SI_fLi128ELi16ELNS4_4UMMA5MajorE0ELSO_0ELNSN_7ScaleInE0ELSP_0EEEEEENS4_6LayoutINS5_IJSC_SC_SC_EEENS5_IJNSA_ILi0EEESU_SU_EEEEENS5_IJNS4_10UnderscoreESX_SX_EEEEENS4_18SM100_TMA_2SM_LOADENS4_14ComposedLayoutINS4_7SwizzleILi1ELi4ELi3EEENS4_18smem_ptr_flag_bitsILi16EEENSS_INS5_IJNSA_ILi8EEESG_EEENS5_IJSG_SC_EEEEEEEvNS4_8identityES10_S1A_vS1B_EENS_8epilogue10collective18CollectiveEpilogueINS1D_23Sm100TmaWarpSpecializedILi2ELi1ELi8ELb1ELb0EEEJNS5_IJNSA_ILi64EEESG_SG_EEENS5_IJNSS_IS1I_SC_EENSS_ISG_SC_EEEEESI_SJ_SI_SJ_NS1D_6fusion15FusionCallbacksIS1H_NS1N_17LinearCombinationISI_fSI_fLNS_15FloatRoundStyleE2EEES1J_S1M_JEEENS4_5SM1004TMEM4LOAD25SM100_TMEM_LOAD_32dp32b8xENS4_13SM90_TMA_LOADES1A_NS4_39AutoVectorizingCopyWithAssumedAlignmentILi128EEENS4_14SM90_TMA_STOREES1A_S1Z_S1Z_EEEvvEEEEvNT_6ParamsE)
        /*0044*/ 	.word	0x00000000
.L_29:


//--------------------- .nv.compat                --------------------------
	.section	.nv.compat,"",@"SHT_CUDA_COMPAT_INFO"
	.align	4
        /*0000*/ 	.byte	0x02, 0x09, 0x01, 0x00, 0x02, 0x02, 0x02, 0x00, 0x02, 0x05, 0x05, 0x00, 0x03, 0x07, 0x01, 0x01
        /*0010*/ 	.byte	0x02, 0x03, 0x01, 0x00, 0x02, 0x06, 0x01, 0x00, 0x04, 0x0b, 0x08, 0x00, 0x09, 0x00, 0x00, 0x00
        /*0020*/ 	.byte	0x00, 0x00, 0x00, 0x00


//--------------------- .nv.info._ZN7cutlass13device_kernelINS_4gemm6kernel13GemmUniversalIN4cute5tupleIJiiiiEEENS1_10collective13CollectiveMmaINS1_35MainloopSm100TmaUmmaWarpSpecializedILi98ELi2ELi4ENS5_IJNS4_1CILi2EEENSA_ILi1EEESC_EEEEENS5_IJNSA_ILi128EEENSA_ILi16EEESG_EEENS_6half_tENS5_IJlSC_lEEESI_SJ_NS4_8TiledMMAINS4_8MMA_AtomIJNS4_26SM100_MMA_F16BF16_2x1SM_SSISI_SI_fLi128ELi16ELNS4_4UMMA5MajorE0ELSO_0ELNSN_7ScaleInE0ELSP_0EEEEEENS4_6LayoutINS5_IJSC_SC_SC_EEENS5_IJNSA_ILi0EEESU_SU_EEEEENS5_IJNS4_10UnderscoreESX_SX_EEEEENS4_18SM100_TMA_2SM_LOADENS4_14ComposedLayoutINS4_7SwizzleILi1ELi4ELi3EEENS4_18smem_ptr_flag_bitsILi16EEENSS_INS5_IJNSA_ILi8EEESG_EEENS5_IJSG_SC_EEEEEEEvNS4_8identityES10_S1A_vS1B_EENS_8epilogue10collective18CollectiveEpilogueINS1D_23Sm100TmaWarpSpecializedILi2ELi1ELi8ELb1ELb0EEEJNS5_IJNSA_ILi64EEESG_SG_EEENS5_IJNSS_IS1I_SC_EENSS_ISG_SC_EEEEESI_SJ_SI_SJ_NS1D_6fusion15FusionCallbacksIS1H_NS1N_17LinearCombinationISI_fSI_fLNS_15FloatRoundStyleE2EEES1J_S1M_JEEENS4_5SM1004TMEM4LOAD25SM100_TMEM_LOAD_32dp32b8xENS4_13SM90_TMA_LOADES1A_NS4_39AutoVectorizingCopyWithAssumedAlignmentILi128EEENS4_14SM90_TMA_STOREES1A_S1Z_S1Z_EEEvvEEEEvNT_6ParamsE --------------------------
	.section	.nv.info._ZN7cutlass13device_kernelINS_4gemm6kernel13GemmUniversalIN4cute5tupleIJiiiiEEENS1_10collective13CollectiveMmaINS1_35MainloopSm100TmaUmmaWarpSpecializedILi98ELi2ELi4ENS5_IJNS4_1CILi2EEENSA_ILi1EEESC_EEEEENS5_IJNSA_ILi128EEENSA_ILi16EEESG_EEENS_6half_tENS5_IJlSC_lEEESI_SJ_NS4_8TiledMMAINS4_8MMA_AtomIJNS4_26SM100_MMA_F16BF16_2x1SM_SSISI_SI_fLi128ELi16ELNS4_4UMMA5MajorE0ELSO_0ELNSN_7ScaleInE0ELSP_0EEEEEENS4_6LayoutINS5_IJSC_SC_SC_EEENS5_IJNSA_ILi0EEESU_SU_EEEEENS5_IJNS4_10UnderscoreESX_SX_EEEEENS4_18SM100_TMA_2SM_LOADENS4_14ComposedLayoutINS4_7SwizzleILi1ELi4ELi3EEENS4_18smem_ptr_flag_bitsILi16EEENSS_INS5_IJNSA_ILi8EEESG_EEENS5_IJSG_SC_EEEEEEEvNS4_8identityES10_S1A_vS1B_EENS_8epilogue10collective18CollectiveEpilogueINS1D_23Sm100TmaWarpSpecializedILi2ELi1ELi8ELb1ELb0EEEJNS5_IJNSA_ILi64EEESG_SG_EEENS5_IJNSS_IS1I_SC_EENSS_ISG_SC_EEEEESI_SJ_SI_SJ_NS1D_6fusion15FusionCallbacksIS1H_NS1N_17LinearCombinationISI_fSI_fLNS_15FloatRoundStyleE2EEES1J_S1M_JEEENS4_5SM1004TMEM4LOAD25SM100_TMEM_LOAD_32dp32b8xENS4_13SM90_TMA_LOADES1A_NS4_39AutoVectorizingCopyWithAssumedAlignmentILi128EEENS4_14SM90_TMA_STOREES1A_S1Z_S1Z_EEEvvEEEEvNT_6ParamsE,"",@"SHT_CUDA_INFO"
	.sectionflags	@""
	.align	4


	//----- nvinfo : EIATTR_CUDA_API_VERSION
	.align		4
        /*0000*/ 	.byte	0x04, 0x37
        /*0002*/ 	.short	(.L_31 - .L_30)
.L_30:
        /*0004*/ 	.word	0x00000082


	//----- nvinfo : EIATTR_KPARAM_INFO
	.align		4
.L_31:
        /*0008*/ 	.byte	0x04, 0x17
        /*000a*/ 	.short	(.L_33 - .L_32)
.L_32:
        /*000c*/ 	.word	0x00000000
        /*0010*/ 	.short	0x0000
        /*0012*/ 	.short	0x0000
        /*0014*/ 	.byte	0x00, 0xf0, 0x01, 0x20


	//----- nvinfo : EIATTR_AT_ENTRY_FRAGMENTS
	.align		4
.L_33:
        /*0018*/ 	.byte	0x04, 0x4f
        /*001a*/ 	.short	(.L_35 - .L_34)


	//   ....[0]....
.L_34:
        /*001c*/ 	.word	0x00000007


	//----- nvinfo : EIATTR_RESERVED_SMEM_USED
	.align		4
.L_35:
        /*0020*/ 	.byte	0x01, 0x41
	.zero		2


	//----- nvinfo : EIATTR_SPARSE_MMA_MASK
	.align		4
        /*0024*/ 	.byte	0x03, 0x50
        /*0026*/ 	.short	0x0000


	//----- nvinfo : EIATTR_TCGEN05_2CTA_USED
	.align		4
        /*0028*/ 	.byte	0x01, 0x52
	.zero		2


	//----- nvinfo : EIATTR_MAXREG_COUNT
	.align		4
        /*002c*/ 	.byte	0x03, 0x1b
        /*002e*/ 	.short	0x00ff


	//----- nvinfo : EIATTR_NUM_BARRIERS
	.align		4
        /*0030*/ 	.byte	0x02, 0x4c
        /*0032*/ 	.byte	0x07
	.zero		1


	//----- nvinfo : EIATTR_EXTERNS
	.align		4
        /*0034*/ 	.byte	0x04, 0x0f
        /*0036*/ 	.short	(.L_37 - .L_36)


	//   ....[0]....
	.align		4
.L_36:
        /*0038*/ 	.word	index@(__assertfail)


	//----- nvinfo : EIATTR_MERCURY_ISA_VERSION
	.align		4
.L_37:
        /*003c*/ 	.byte	0x03, 0x5f
        /*003e*/ 	.short	0x0101


	//----- nvinfo : EIATTR_INT_WARP_WIDE_INSTR_OFFSETS
	.align		4
        /*0040*/ 	.byte	0x04, 0x31
        /*0042*/ 	.short	(.L_39 - .L_38)


	//   ....[0]....
.L_38:
        /*0044*/ 	.word	0x000018c0


	//   ....[1]....
        /*0048*/ 	.word	0x00001960


	//   ....[2]....
        /*004c*/ 	.word	0x00002cc0


	//   ....[3]....
        /*0050*/ 	.word	0x00004980


	//   ....[4]....
        /*0054*/ 	.word	0x000049b0


	//   ....[5]....
        /*0058*/ 	.word	0x00004a00


	//   ....[6]....
        /*005c*/ 	.word	0x000053e0


	//   ....[7]....
        /*0060*/ 	.word	0x00005520


	//----- nvinfo : EIATTR_COOP_GROUP_MASK_REGIDS
	.align		4
.L_39:
        /*0064*/ 	.byte	0x04, 0x29
        /*0066*/ 	.short	(.L_41 - .L_40)


	//   ....[0]....
.L_40:
        /*0068*/ 	.word	0xffffffff


	//   ....[1]....
        /*006c*/ 	.word	0xffffffff


	//   ....[2]....
        /*0070*/ 	.word	0xffffffff


	//   ....[3]....
        /*0074*/ 	.word	0xffffffff


	//   ....[4]....
        /*0078*/ 	.word	0xffffffff


	//   ....[5]....
        /*007c*/ 	.word	0xffffffff


	//   ....[6]....
        /*0080*/ 	.word	0xffffffff


	//   ....[7]....
        /*0084*/ 	.word	0xffffffff


	//   ....[8]....
        /*0088*/ 	.word	0xffffffff


	//   ....[9]....
        /*008c*/ 	.word	0xffffffff


	//   ....[10]....
        /*0090*/ 	.word	0xffffffff


	//   ....[11]....
        /*0094*/ 	.word	0xffffffff


	//   ....[12]....
        /*0098*/ 	.word	0xffffffff


	//   ....[13]....
        /*009c*/ 	.word	0xffffffff


	//----- nvinfo : EIATTR_COOP_GROUP_INSTR_OFFSETS
	.align		4
.L_41:
        /*00a0*/ 	.byte	0x04, 0x28
        /*00a2*/ 	.short	(.L_43 - .L_42)


	//   ....[0]....
.L_42:
        /*00a4*/ 	.word	0x000000c0


	//   ....[1]....
        /*00a8*/ 	.word	0x00000500


	//   ....[2]....
        /*00ac*/ 	.word	0x00001270


	//   ....[3]....
        /*00b0*/ 	.word	0x000013c0


	//   ....[4]....
        /*00b4*/ 	.word	0x000014b0


	//   ....[5]....
        /*00b8*/ 	.word	0x00001610


	//   ....[6]....
        /*00bc*/ 	.word	0x000017a0


	//   ....[7]....
        /*00c0*/ 	.word	0x000019e0


	//   ....[8]....
        /*00c4*/ 	.word	0x00002ba0


	//   ....[9]....
        /*00c8*/ 	.word	0x000038c0


	//   ....[10]....
        /*00cc*/ 	.word	0x00003d90


	//   ....[11]....
        /*00d0*/ 	.word	0x00003dc0


	//   ....[12]....
        /*00d4*/ 	.word	0x00004890


	//   ....[13]....
        /*00d8*/ 	.word	0x00004aa0


	//----- nvinfo : EIATTR_VRC_CTA_INIT_COUNT
	.align		4
.L_43:
        /*00dc*/ 	.byte	0x02, 0x4a
        /*00de*/ 	.byte	0x80
	.zero		1


	//----- nvinfo : EIATTR_SYSCALL_OFFSETS
	.align		4
        /*00e0*/ 	.byte	0x04, 0x46
        /*00e2*/ 	.short	(.L_45 - .L_44)


	//   ....[0]....
.L_44:
        /*00e4*/ 	.word	0x00006010


	//   ....[1]....
        /*00e8*/ 	.word	0x00006100


	//   ....[2]....
        /*00ec*/ 	.word	0x00006760


	//----- nvinfo : EIATTR_MBARRIER_INSTR_OFFSETS
	.align		4
.L_45:
        /*00f0*/ 	.byte	0x04, 0x39
        /*00f2*/ 	.short	(.L_47 - .L_46)


	//   ....[0]....
.L_46:
        /*00f4*/ 	.word	0x00000610
        /*00f8*/ 	.word	0x000000ff
        /*00fc*/ 	.word	0x00000000
        /*0100*/ 	.short	0x0100
        /*0102*/ 	.byte	0x08
	.zero		1


	//   ....[1]....
        /*0104*/ 	.word	0x00000620
        /*0108*/ 	.word	0x000000ff
        /*010c*/ 	.word	0x00000310
        /*0110*/ 	.short	0x0100
        /*0112*/ 	.byte	0x08
	.zero		1


	//   ....[2]....
        /*0114*/ 	.word	0x00000630
        /*0118*/ 	.word	0x000000ff
        /*011c*/ 	.word	0x00000008
        /*0120*/ 	.short	0x0100
        /*0122*/ 	.byte	0x08
	.zero		1


	//   ....[3]....
        /*0124*/ 	.word	0x00000640
        /*0128*/ 	.word	0x000000ff
        /*012c*/ 	.word	0x00000318
        /*0130*/ 	.short	0x0100
        /*0132*/ 	.byte	0x08
	.zero		1


	//   ....[4]....
        /*0134*/ 	.word	0x00000650
        /*0138*/ 	.word	0x000000ff
        /*013c*/ 	.word	0x00000010
        /*0140*/ 	.short	0x0100
        /*0142*/ 	.byte	0x08
	.zero		1


	//   ....[5]....
        /*0144*/ 	.word	0x00000660
        /*0148*/ 	.word	0x000000ff
        /*014c*/ 	.word	0x00000320
        /*0150*/ 	.short	0x0100
        /*0152*/ 	.byte	0x08
	.zero		1


	//   ....[6]....
        /*0154*/ 	.word	0x00000670
        /*0158*/ 	.word	0x000000ff
        /*015c*/ 	.word	0x00000018
        /*0160*/ 	.short	0x0100
        /*0162*/ 	.byte	0x08
	.zero		1


	//   ....[7]....
        /*0164*/ 	.word	0x00000680
        /*0168*/ 	.word	0x000000ff
        /*016c*/ 	.word	0x00000328
        /*0170*/ 	.short	0x0100
        /*0172*/ 	.byte	0x08
	.zero		1


	//   ....[8]....
        /*0174*/ 	.word	0x00000690
        /*0178*/ 	.word	0x000000ff
        /*017c*/ 	.word	0x00000020
        /*0180*/ 	.short	0x0100
        /*0182*/ 	.byte	0x08
	.zero		1


	//   ....[9]....
        /*0184*/ 	.word	0x000006a0
        /*0188*/ 	.word	0x000000ff
        /*018c*/ 	.word	0x00000330
        /*0190*/ 	.short	0x0100
        /*0192*/ 	.byte	0x08
	.zero		1


	//   ....[10]....
        /*0194*/ 	.word	0x000006b0
        /*0198*/ 	.word	0x000000ff
        /*019c*/ 	.word	0x00000028
        /*01a0*/ 	.short	0x0100
        /*01a2*/ 	.byte	0x08
	.zero		1


	//   ....[11]....
        /*01a4*/ 	.word	0x000006c0
        /*01a8*/ 	.word	0x000000ff
        /*01ac*/ 	.word	0x00000338
        /*01b0*/ 	.short	0x0100
        /*01b2*/ 	.byte	0x08
	.zero		1


	//   ....[12]....
        /*01b4*/ 	.word	0x000006d0
        /*01b8*/ 	.word	0x000000ff
        /*01bc*/ 	.word	0x00000030
        /*01c0*/ 	.short	0x0100
        /*01c2*/ 	.byte	0x08
	.zero		1


	//   ....[13]....
        /*01c4*/ 	.word	0x000006e0
        /*01c8*/ 	.word	0x000000ff
        /*01cc*/ 	.word	0x00000340
        /*01d0*/ 	.short	0x0100
        /*01d2*/ 	.byte	0x08
	.zero		1


	//   ....[14]....
        /*01d4*/ 	.word	0x000006f0
        /*01d8*/ 	.word	0x000000ff
        /*01dc*/ 	.word	0x00000038
        /*01e0*/ 	.short	0x0100
        /*01e2*/ 	.byte	0x08
	.zero		1


	//   ....[15]....
        /*01e4*/ 	.word	0x00000700
        /*01e8*/ 	.word	0x000000ff
        /*01ec*/ 	.word	0x00000348
        /*01f0*/ 	.short	0x0100
        /*01f2*/ 	.byte	0x08
	.zero		1


	//   ....[16]....
        /*01f4*/ 	.word	0x00000710
        /*01f8*/ 	.word	0x000000ff
        /*01fc*/ 	.word	0x00000040
        /*0200*/ 	.short	0x0100
        /*0202*/ 	.byte	0x08
	.zero		1


	//   ....[17]....
        /*0204*/ 	.word	0x00000720
        /*0208*/ 	.word	0x000000ff
        /*020c*/ 	.word	0x00000350
        /*0210*/ 	.short	0x0100
        /*0212*/ 	.byte	0x08
	.zero		1


	//   ....[18]....
        /*0214*/ 	.word	0x00000730
        /*0218*/ 	.word	0x000000ff
        /*021c*/ 	.word	0x00000048
        /*0220*/ 	.short	0x0100
        /*0222*/ 	.byte	0x08
	.zero		1


	//   ....[19]....
        /*0224*/ 	.word	0x00000740
        /*0228*/ 	.word	0x000000ff
        /*022c*/ 	.word	0x00000358
        /*0230*/ 	.short	0x0100
        /*0232*/ 	.byte	0x08
	.zero		1


	//   ....[20]....
        /*0234*/ 	.word	0x00000750
        /*0238*/ 	.word	0x000000ff
        /*023c*/ 	.word	0x00000050
        /*0240*/ 	.short	0x0100
        /*0242*/ 	.byte	0x08
	.zero		1


	//   ....[21]....
        /*0244*/ 	.word	0x00000760
        /*0248*/ 	.word	0x000000ff
        /*024c*/ 	.word	0x00000360
        /*0250*/ 	.short	0x0100
        /*0252*/ 	.byte	0x08
	.zero		1


	//   ....[22]....
        /*0254*/ 	.word	0x00000770
        /*0258*/ 	.word	0x000000ff
        /*025c*/ 	.word	0x00000058
        /*0260*/ 	.short	0x0100
        /*0262*/ 	.byte	0x08
	.zero		1


	//   ....[23]....
        /*0264*/ 	.word	0x00000780
        /*0268*/ 	.word	0x000000ff
        /*026c*/ 	.word	0x00000368
        /*0270*/ 	.short	0x0100
        /*0272*/ 	.byte	0x08
	.zero		1


	//   ....[24]....
        /*0274*/ 	.word	0x00000790
        /*0278*/ 	.word	0x000000ff
        /*027c*/ 	.word	0x00000060
        /*0280*/ 	.short	0x0100
        /*0282*/ 	.byte	0x08
	.zero		1


	//   ....[25]....
        /*0284*/ 	.word	0x000007a0
        /*0288*/ 	.word	0x000000ff
        /*028c*/ 	.word	0x00000370
        /*0290*/ 	.short	0x0100
        /*0292*/ 	.byte	0x08
	.zero		1


	//   ....[26]....
        /*0294*/ 	.word	0x000007b0
        /*0298*/ 	.word	0x000000ff
        /*029c*/ 	.word	0x00000068
        /*02a0*/ 	.short	0x0100
        /*02a2*/ 	.byte	0x08
	.zero		1


	//   ....[27]....
        /*02a4*/ 	.word	0x000007c0
        /*02a8*/ 	.word	0x000000ff
        /*02ac*/ 	.word	0x00000378
        /*02b0*/ 	.short	0x0100
        /*02b2*/ 	.byte	0x08
	.zero		1


	//   ....[28]....
        /*02b4*/ 	.word	0x000007d0
        /*02b8*/ 	.word	0x000000ff
        /*02bc*/ 	.word	0x00000070
        /*02c0*/ 	.short	0x0100
        /*02c2*/ 	.byte	0x08
	.zero		1


	//   ....[29]....
        /*02c4*/ 	.word	0x000007e0
        /*02c8*/ 	.word	0x000000ff
        /*02cc*/ 	.word	0x00000380
        /*02d0*/ 	.short	0x0100
        /*02d2*/ 	.byte	0x08
	.zero		1


	//   ....[30]....
        /*02d4*/ 	.word	0x000007f0
        /*02d8*/ 	.word	0x000000ff
        /*02dc*/ 	.word	0x00000078
        /*02e0*/ 	.short	0x0100
        /*02e2*/ 	.byte	0x08
	.zero		1


	//   ....[31]....
        /*02e4*/ 	.word	0x00000800
        /*02e8*/ 	.word	0x000000ff
        /*02ec*/ 	.word	0x00000388
        /*02f0*/ 	.short	0x0100
        /*02f2*/ 	.byte	0x08
	.zero		1


	//   ....[32]....
        /*02f4*/ 	.word	0x00000810
        /*02f8*/ 	.word	0x000000ff
        /*02fc*/ 	.word	0x00000080
        /*0300*/ 	.short	0x0100
        /*0302*/ 	.byte	0x08
	.zero		1


	//   ....[33]....
        /*0304*/ 	.word	0x00000820
        /*0308*/ 	.word	0x000000ff
        /*030c*/ 	.word	0x00000390
        /*0310*/ 	.short	0x0100
        /*0312*/ 	.byte	0x08
	.zero		1


	//   ....[34]....
        /*0314*/ 	.word	0x00000830
        /*0318*/ 	.word	0x000000ff
        /*031c*/ 	.word	0x00000088
        /*0320*/ 	.short	0x0100
        /*0322*/ 	.byte	0x08
	.zero		1


	//   ....[35]....
        /*0324*/ 	.word	0x00000840
        /*0328*/ 	.word	0x000000ff
        /*032c*/ 	.word	0x00000398
        /*0330*/ 	.short	0x0100
        /*0332*/ 	.byte	0x08
	.zero		1


	//   ....[36]....
        /*0334*/ 	.word	0x00000850
        /*0338*/ 	.word	0x000000ff
        /*033c*/ 	.word	0x00000090
        /*0340*/ 	.short	0x0100
        /*0342*/ 	.byte	0x08
	.zero		1


	//   ....[37]....
        /*0344*/ 	.word	0x00000860
        /*0348*/ 	.word	0x000000ff
        /*034c*/ 	.word	0x000003a0
        /*0350*/ 	.short	0x0100
        /*0352*/ 	.byte	0x08
	.zero		1


	//   ....[38]....
        /*0354*/ 	.word	0x00000870
        /*0358*/ 	.word	0x000000ff
        /*035c*/ 	.word	0x00000098
        /*0360*/ 	.short	0x0100
        /*0362*/ 	.byte	0x08
	.zero		1


	//   ....[39]....
        /*0364*/ 	.word	0x00000880
        /*0368*/ 	.word	0x000000ff
        /*036c*/ 	.word	0x000003a8
        /*0370*/ 	.short	0x0100
        /*0372*/ 	.byte	0x08
	.zero		1


	//   ....[40]....
        /*0374*/ 	.word	0x00000890
        /*0378*/ 	.word	0x000000ff
        /*037c*/ 	.word	0x000000a0
        /*0380*/ 	.short	0x0100
        /*0382*/ 	.byte	0x08
	.zero		1


	//   ....[41]....
        /*0384*/ 	.word	0x000008a0
        /*0388*/ 	.word	0x000000ff
        /*038c*/ 	.word	0x000003b0
        /*0390*/ 	.short	0x0100
        /*0392*/ 	.byte	0x08
	.zero		1


	//   ....[42]....
        /*0394*/ 	.word	0x000008b0
        /*0398*/ 	.word	0x000000ff
        /*039c*/ 	.word	0x000000a8
        /*03a0*/ 	.short	0x0100
        /*03a2*/ 	.byte	0x08
	.zero		1


	//   ....[43]....
        /*03a4*/ 	.word	0x000008c0
        /*03a8*/ 	.word	0x000000ff
        /*03ac*/ 	.word	0x000003b8
        /*03b0*/ 	.short	0x0100
        /*03b2*/ 	.byte	0x08
	.zero		1


	//   ....[44]....
        /*03b4*/ 	.word	0x000008d0
        /*03b8*/ 	.word	0x000000ff
        /*03bc*/ 	.word	0x000000b0
        /*03c0*/ 	.short	0x0100
        /*03c2*/ 	.byte	0x08
	.zero		1


	//   ....[45]....
        /*03c4*/ 	.word	0x000008e0
        /*03c8*/ 	.word	0x000000ff
        /*03cc*/ 	.word	0x000003c0
        /*03d0*/ 	.short	0x0100
        /*03d2*/ 	.byte	0x08
	.zero		1


	//   ....[46]....
        /*03d4*/ 	.word	0x000008f0
        /*03d8*/ 	.word	0x000000ff
        /*03dc*/ 	.word	0x000000b8
        /*03e0*/ 	.short	0x0100
        /*03e2*/ 	.byte	0x08
	.zero		1


	//   ....[47]....
        /*03e4*/ 	.word	0x00000900
        /*03e8*/ 	.word	0x000000ff
        /*03ec*/ 	.word	0x000003c8
        /*03f0*/ 	.short	0x0100
        /*03f2*/ 	.byte	0x08
	.zero		1


	//   ....[48]....
        /*03f4*/ 	.word	0x00000910
        /*03f8*/ 	.word	0x000000ff
        /*03fc*/ 	.word	0x000000c0
        /*0400*/ 	.short	0x0100
        /*0402*/ 	.byte	0x08
	.zero		1


	//   ....[49]....
        /*0404*/ 	.word	0x00000920
        /*0408*/ 	.word	0x000000ff
        /*040c*/ 	.word	0x000003d0
        /*0410*/ 	.short	0x0100
        /*0412*/ 	.byte	0x08
	.zero		1


	//   ....[50]....
        /*0414*/ 	.word	0x00000930
        /*0418*/ 	.word	0x000000ff
        /*041c*/ 	.word	0x000000c8
        /*0420*/ 	.short	0x0100
        /*0422*/ 	.byte	0x08
	.zero		1


	//   ....[51]....
        /*0424*/ 	.word	0x00000940
        /*0428*/ 	.word	0x000000ff
        /*042c*/ 	.word	0x000003d8
        /*0430*/ 	.short	0x0100
        /*0432*/ 	.byte	0x08
	.zero		1


	//   ....[52]....
        /*0434*/ 	.word	0x00000950
        /*0438*/ 	.word	0x000000ff
        /*043c*/ 	.word	0x000000d0
        /*0440*/ 	.short	0x0100
        /*0442*/ 	.byte	0x08
	.zero		1


	//   ....[53]....
        /*0444*/ 	.word	0x00000960
        /*0448*/ 	.word	0x000000ff
        /*044c*/ 	.word	0x000003e0
        /*0450*/ 	.short	0x0100
        /*0452*/ 	.byte	0x08
	.zero		1


	//   ....[54]....
        /*0454*/ 	.word	0x00000970
        /*0458*/ 	.word	0x000000ff
        /*045c*/ 	.word	0x000000d8
        /*0460*/ 	.short	0x0100
        /*0462*/ 	.byte	0x08
	.zero		1


	//   ....[55]....
        /*0464*/ 	.word	0x00000980
        /*0468*/ 	.word	0x000000ff
        /*046c*/ 	.word	0x000003e8
        /*0470*/ 	.short	0x0100
        /*0472*/ 	.byte	0x08
	.zero		1


	//   ....[56]....
        /*0474*/ 	.word	0x00000990
        /*0478*/ 	.word	0x000000ff
        /*047c*/ 	.word	0x000000e0
        /*0480*/ 	.short	0x0100
        /*0482*/ 	.byte	0x08
	.zero		1


	//   ....[57]....
        /*0484*/ 	.word	0x000009a0
        /*0488*/ 	.word	0x000000ff
        /*048c*/ 	.word	0x000003f0
        /*0490*/ 	.short	0x0100
        /*0492*/ 	.byte	0x08
	.zero		1


	//   ....[58]....
        /*0494*/ 	.word	0x000009b0
        /*0498*/ 	.word	0x000000ff
        /*049c*/ 	.word	0x000000e8
        /*04a0*/ 	.short	0x0100
        /*04a2*/ 	.byte	0x08
	.zero		1


	//   ....[59]....
        /*04a4*/ 	.word	0x000009c0
        /*04a8*/ 	.word	0x000000ff
        /*04ac*/ 	.word	0x000003f8
        /*04b0*/ 	.short	0x0100
        /*04b2*/ 	.byte	0x08
	.zero		1


	//   ....[60]....
        /*04b4*/ 	.word	0x000009d0
        /*04b8*/ 	.word	0x000000ff
        /*04bc*/ 	.word	0x000000f0
        /*04c0*/ 	.short	0x0100
        /*04c2*/ 	.byte	0x08
	.zero		1


	//   ....[61]....
        /*04c4*/ 	.word	0x000009e0
        /*04c8*/ 	.word	0x000000ff
        /*04cc*/ 	.word	0x00000400
        /*04d0*/ 	.short	0x0100
        /*04d2*/ 	.byte	0x08
	.zero		1


	//   ....[62]....
        /*04d4*/ 	.word	0x000009f0
        /*04d8*/ 	.word	0x000000ff
        /*04dc*/ 	.word	0x000000f8
        /*04e0*/ 	.short	0x0100
        /*04e2*/ 	.byte	0x08
	.zero		1


	//   ....[63]....
        /*04e4*/ 	.word	0x00000a00
        /*04e8*/ 	.word	0x000000ff
        /*04ec*/ 	.word	0x00000408
        /*04f0*/ 	.short	0x0100
        /*04f2*/ 	.byte	0x08
	.zero		1


	//   ....[64]....
        /*04f4*/ 	.word	0x00000a10
        /*04f8*/ 	.word	0x000000ff
        /*04fc*/ 	.word	0x00000100
        /*0500*/ 	.short	0x0100
        /*0502*/ 	.byte	0x08
	.zero		1


	//   ....[65]....
        /*0504*/ 	.word	0x00000a20
        /*0508*/ 	.word	0x000000ff
        /*050c*/ 	.word	0x00000410
        /*0510*/ 	.short	0x0100
        /*0512*/ 	.byte	0x08
	.zero		1


	//   ....[66]....
        /*0514*/ 	.word	0x00000a30
        /*0518*/ 	.word	0x000000ff
        /*051c*/ 	.word	0x00000108
        /*0520*/ 	.short	0x0100
        /*0522*/ 	.byte	0x08
	.zero		1


	//   ....[67]....
        /*0524*/ 	.word	0x00000a40
        /*0528*/ 	.word	0x000000ff
        /*052c*/ 	.word	0x00000418
        /*0530*/ 	.short	0x0100
        /*0532*/ 	.byte	0x08
	.zero		1


	//   ....[68]....
        /*0534*/ 	.word	0x00000a50
        /*0538*/ 	.word	0x000000ff
        /*053c*/ 	.word	0x00000110
        /*0540*/ 	.short	0x0100
        /*0542*/ 	.byte	0x08
	.zero		1


	//   ....[69]....
        /*0544*/ 	.word	0x00000a60
        /*0548*/ 	.word	0x000000ff
        /*054c*/ 	.word	0x00000420
        /*0550*/ 	.short	0x0100
        /*0552*/ 	.byte	0x08
	.zero		1


	//   ....[70]....
        /*0554*/ 	.word	0x00000a70
        /*0558*/ 	.word	0x000000ff
        /*055c*/ 	.word	0x00000118
        /*0560*/ 	.short	0x0100
        /*0562*/ 	.byte	0x08
	.zero		1


	//   ....[71]....
        /*0564*/ 	.word	0x00000a80
        /*0568*/ 	.word	0x000000ff
        /*056c*/ 	.word	0x00000428
        /*0570*/ 	.short	0x0100
        /*0572*/ 	.byte	0x08
	.zero		1


	//   ....[72]....
        /*0574*/ 	.word	0x00000a90
        /*0578*/ 	.word	0x000000ff
        /*057c*/ 	.word	0x00000120
        /*0580*/ 	.short	0x0100
        /*0582*/ 	.byte	0x08
	.zero		1


	//   ....[73]....
        /*0584*/ 	.word	0x00000aa0
        /*0588*/ 	.word	0x000000ff
        /*058c*/ 	.word	0x00000430
        /*0590*/ 	.short	0x0100
        /*0592*/ 	.byte	0x08
	.zero		1


	//   ....[74]....
        /*0594*/ 	.word	0x00000ab0
        /*0598*/ 	.word	0x000000ff
        /*059c*/ 	.word	0x00000128
        /*05a0*/ 	.short	0x0100
        /*05a2*/ 	.byte	0x08
	.zero		1


	//   ....[75]....
        /*05a4*/ 	.word	0x00000ac0
        /*05a8*/ 	.word	0x000000ff
        /*05ac*/ 	.word	0x00000438
        /*05b0*/ 	.short	0x0100
        /*05b2*/ 	.byte	0x08
	.zero		1


	//   ....[76]....
        /*05b4*/ 	.word	0x00000ad0
        /*05b8*/ 	.word	0x000000ff
        /*05bc*/ 	.word	0x00000130
        /*05c0*/ 	.short	0x0100
        /*05c2*/ 	.byte	0x08
	.zero		1


	//   ....[77]....
        /*05c4*/ 	.word	0x00000ae0
        /*05c8*/ 	.word	0x000000ff
        /*05cc*/ 	.word	0x00000440
        /*05d0*/ 	.short	0x0100
        /*05d2*/ 	.byte	0x08
	.zero		1


	//   ....[78]....
        /*05d4*/ 	.word	0x00000af0
        /*05d8*/ 	.word	0x000000ff
        /*05dc*/ 	.word	0x00000138
        /*05e0*/ 	.short	0x0100
        /*05e2*/ 	.byte	0x08
	.zero		1


	//   ....[79]....
        /*05e4*/ 	.word	0x00000b00
        /*05e8*/ 	.word	0x000000ff
        /*05ec*/ 	.word	0x00000448
        /*05f0*/ 	.short	0x0100
        /*05f2*/ 	.byte	0x08
	.zero		1


	//   ....[80]....
        /*05f4*/ 	.word	0x00000b10
        /*05f8*/ 	.word	0x000000ff
        /*05fc*/ 	.word	0x00000140
        /*0600*/ 	.short	0x0100
        /*0602*/ 	.byte	0x08
	.zero		1


	//   ....[81]....
        /*0604*/ 	.word	0x00000b20
        /*0608*/ 	.word	0x000000ff
        /*060c*/ 	.word	0x00000450
        /*0610*/ 	.short	0x0100
        /*0612*/ 	.byte	0x08
	.zero		1


	//   ....[82]....
        /*0614*/ 	.word	0x00000b30
        /*0618*/ 	.word	0x000000ff
        /*061c*/ 	.word	0x00000148
        /*0620*/ 	.short	0x0100
        /*0622*/ 	.byte	0x08
	.zero		1


	//   ....[83]....
        /*0624*/ 	.word	0x00000b40
        /*0628*/ 	.word	0x000000ff
        /*062c*/ 	.word	0x00000458
        /*0630*/ 	.short	0x0100
        /*0632*/ 	.byte	0x08
	.zero		1


	//   ....[84]....
        /*0634*/ 	.word	0x00000b50
        /*0638*/ 	.word	0x000000ff
        /*063c*/ 	.word	0x00000150
        /*0640*/ 	.short	0x0100
        /*0642*/ 	.byte	0x08
	.zero		1


	//   ....[85]....
        /*0644*/ 	.word	0x00000b60
        /*0648*/ 	.word	0x000000ff
        /*064c*/ 	.word	0x00000460
        /*0650*/ 	.short	0x0100
        /*0652*/ 	.byte	0x08
	.zero		1


	//   ....[86]....
        /*0654*/ 	.word	0x00000b70
        /*0658*/ 	.word	0x000000ff
        /*065c*/ 	.word	0x00000158
        /*0660*/ 	.short	0x0100
        /*0662*/ 	.byte	0x08
	.zero		1


	//   ....[87]....
        /*0664*/ 	.word	0x00000b80
        /*0668*/ 	.word	0x000000ff
        /*066c*/ 	.word	0x00000468
        /*0670*/ 	.short	0x0100
        /*0672*/ 	.byte	0x08
	.zero		1


	//   ....[88]....
        /*0674*/ 	.word	0x00000b90
        /*0678*/ 	.word	0x000000ff
        /*067c*/ 	.word	0x00000160
        /*0680*/ 	.short	0x0100
        /*0682*/ 	.byte	0x08
	.zero		1


	//   ....[89]....
        /*0684*/ 	.word	0x00000ba0
        /*0688*/ 	.word	0x000000ff
        /*068c*/ 	.word	0x00000470
        /*0690*/ 	.short	0x0100
        /*0692*/ 	.byte	0x08
	.zero		1


	//   ....[90]....
        /*0694*/ 	.word	0x00000bb0
        /*0698*/ 	.word	0x000000ff
        /*069c*/ 	.word	0x00000168
        /*06a0*/ 	.short	0x0100
        /*06a2*/ 	.byte	0x08
	.zero		1


	//   ....[91]....
        /*06a4*/ 	.word	0x00000bc0
        /*06a8*/ 	.word	0x000000ff
        /*06ac*/ 	.word	0x00000478
        /*06b0*/ 	.short	0x0100
        /*06b2*/ 	.byte	0x08
	.zero		1


	//   ....[92]....
        /*06b4*/ 	.word	0x00000bd0
        /*06b8*/ 	.word	0x000000ff
        /*06bc*/ 	.word	0x00000170
        /*06c0*/ 	.short	0x0100
        /*06c2*/ 	.byte	0x08
	.zero		1


	//   ....[93]....
        /*06c4*/ 	.word	0x00000be0
        /*06c8*/ 	.word	0x000000ff
        /*06cc*/ 	.word	0x00000480
        /*06d0*/ 	.short	0x0100
        /*06d2*/ 	.byte	0x08
	.zero		1


	//   ....[94]....
        /*06d4*/ 	.word	0x00000bf0
        /*06d8*/ 	.word	0x000000ff
        /*06dc*/ 	.word	0x00000178
        /*06e0*/ 	.short	0x0100
        /*06e2*/ 	.byte	0x08
	.zero		1


	//   ....[95]....
        /*06e4*/ 	.word	0x00000c00
        /*06e8*/ 	.word	0x000000ff
        /*06ec*/ 	.word	0x00000488
        /*06f0*/ 	.short	0x0100
        /*06f2*/ 	.byte	0x08
	.zero		1


	//   ....[96]....
        /*06f4*/ 	.word	0x00000c10
        /*06f8*/ 	.word	0x000000ff
        /*06fc*/ 	.word	0x00000180
        /*0700*/ 	.short	0x0100
        /*0702*/ 	.byte	0x08
	.zero		1


	//   ....[97]....
        /*0704*/ 	.word	0x00000c20
        /*0708*/ 	.word	0x000000ff
        /*070c*/ 	.word	0x00000490
        /*0710*/ 	.short	0x0100
        /*0712*/ 	.byte	0x08
	.zero		1


	//   ....[98]....
        /*0714*/ 	.word	0x00000c30
        /*0718*/ 	.word	0x000000ff
        /*071c*/ 	.word	0x00000188
        /*0720*/ 	.short	0x0100
        /*0722*/ 	.byte	0x08
	.zero		1


	//   ....[99]....
        /*0724*/ 	.word	0x00000c40
        /*0728*/ 	.word	0x000000ff
        /*072c*/ 	.word	0x00000498
        /*0730*/ 	.short	0x0100
        /*0732*/ 	.byte	0x08
	.zero		1


	//   ....[100]....
        /*0734*/ 	.word	0x00000c50
        /*0738*/ 	.word	0x000000ff
        /*073c*/ 	.word	0x00000190
        /*0740*/ 	.short	0x0100
        /*0742*/ 	.byte	0x08
	.zero		1


	//   ....[101]....
        /*0744*/ 	.word	0x00000c60
        /*0748*/ 	.word	0x000000ff
        /*074c*/ 	.word	0x000004a0
        /*0750*/ 	.short	0x0100
        /*0752*/ 	.byte	0x08
	.zero		1


	//   ....[102]....
        /*0754*/ 	.word	0x00000c70
        /*0758*/ 	.word	0x000000ff
        /*075c*/ 	.word	0x00000198
        /*0760*/ 	.short	0x0100
        /*0762*/ 	.byte	0x08
	.zero		1


	//   ....[103]....
        /*0764*/ 	.word	0x00000c80
        /*0768*/ 	.word	0x000000ff
        /*076c*/ 	.word	0x000004a8
        /*0770*/ 	.short	0x0100
        /*0772*/ 	.byte	0x08
	.zero		1


	//   ....[104]....
        /*0774*/ 	.word	0x00000c90
        /*0778*/ 	.word	0x000000ff
        /*077c*/ 	.word	0x000001a0
        /*0780*/ 	.short	0x0100
        /*0782*/ 	.byte	0x08
	.zero		1


	//   ....[105]....
        /*0784*/ 	.word	0x00000ca0
        /*0788*/ 	.word	0x000000ff
        /*078c*/ 	.word	0x000004b0
        /*0790*/ 	.short	0x0100
        /*0792*/ 	.byte	0x08
	.zero		1


	//   ....[106]....
        /*0794*/ 	.word	0x00000cb0
        /*0798*/ 	.word	0x000000ff
        /*079c*/ 	.word	0x000001a8
        /*07a0*/ 	.short	0x0100
        /*07a2*/ 	.byte	0x08
	.zero		1


	//   ....[107]....
        /*07a4*/ 	.word	0x00000cc0
        /*07a8*/ 	.word	0x000000ff
        /*07ac*/ 	.word	0x000004b8
        /*07b0*/ 	.short	0x0100
        /*07b2*/ 	.byte	0x08
	.zero		1


	//   ....[108]....
        /*07b4*/ 	.word	0x00000cd0
        /*07b8*/ 	.word	0x000000ff
        /*07bc*/ 	.word	0x000001b0
        /*07c0*/ 	.short	0x0100
        /*07c2*/ 	.byte	0x08
	.zero		1


	//   ....[109]....
        /*07c4*/ 	.word	0x00000ce0
        /*07c8*/ 	.word	0x000000ff
        /*07cc*/ 	.word	0x000004c0
        /*07d0*/ 	.short	0x0100
        /*07d2*/ 	.byte	0x08
	.zero		1


	//   ....[110]....
        /*07d4*/ 	.word	0x00000cf0
        /*07d8*/ 	.word	0x000000ff
        /*07dc*/ 	.word	0x000001b8
        /*07e0*/ 	.short	0x0100
        /*07e2*/ 	.byte	0x08
	.zero		1


	//   ....[111]....
        /*07e4*/ 	.word	0x00000d00
        /*07e8*/ 	.word	0x000000ff
        /*07ec*/ 	.word	0x000004c8
        /*07f0*/ 	.short	0x0100
        /*07f2*/ 	.byte	0x08
	.zero		1


	//   ....[112]....
        /*07f4*/ 	.word	0x00000d10
        /*07f8*/ 	.word	0x000000ff
        /*07fc*/ 	.word	0x000001c0
        /*0800*/ 	.short	0x0100
        /*0802*/ 	.byte	0x08
	.zero		1


	//   ....[113]....
        /*0804*/ 	.word	0x00000d20
        /*0808*/ 	.word	0x000000ff
        /*080c*/ 	.word	0x000004d0
        /*0810*/ 	.short	0x0100
        /*0812*/ 	.byte	0x08
	.zero		1


	//   ....[114]....
        /*0814*/ 	.word	0x00000d30
        /*0818*/ 	.word	0x000000ff
        /*081c*/ 	.word	0x000001c8
        /*0820*/ 	.short	0x0100
        /*0822*/ 	.byte	0x08
	.zero		1


	//   ....[115]....
        /*0824*/ 	.word	0x00000d40
        /*0828*/ 	.word	0x000000ff
        /*082c*/ 	.word	0x000004d8
        /*0830*/ 	.short	0x0100
        /*0832*/ 	.byte	0x08
	.zero		1


	//   ....[116]....
        /*0834*/ 	.word	0x00000d50
        /*0838*/ 	.word	0x000000ff
        /*083c*/ 	.word	0x000001d0
        /*0840*/ 	.short	0x0100
        /*0842*/ 	.byte	0x08
	.zero		1


	//   ....[117]....
        /*0844*/ 	.word	0x00000d60
        /*0848*/ 	.word	0x000000ff
        /*084c*/ 	.word	0x000004e0
        /*0850*/ 	.short	0x0100
        /*0852*/ 	.byte	0x08
	.zero		1


	//   ....[118]....
        /*0854*/ 	.word	0x00000d70
        /*0858*/ 	.word	0x000000ff
        /*085c*/ 	.word	0x000001d8
        /*0860*/ 	.short	0x0100
        /*0862*/ 	.byte	0x08
	.zero		1


	//   ....[119]....
        /*0864*/ 	.word	0x00000d80
        /*0868*/ 	.word	0x000000ff
        /*086c*/ 	.word	0x000004e8
        /*0870*/ 	.short	0x0100
        /*0872*/ 	.byte	0x08
	.zero		1


	//   ....[120]....
        /*0874*/ 	.word	0x00000d90
        /*0878*/ 	.word	0x000000ff
        /*087c*/ 	.word	0x000001e0
        /*0880*/ 	.short	0x0100
        /*0882*/ 	.byte	0x08
	.zero		1


	//   ....[121]....
        /*0884*/ 	.word	0x00000da0
        /*0888*/ 	.word	0x000000ff
        /*088c*/ 	.word	0x000004f0
        /*0890*/ 	.short	0x0100
        /*0892*/ 	.byte	0x08
	.zero		1


	//   ....[122]....
        /*0894*/ 	.word	0x00000db0
        /*0898*/ 	.word	0x000000ff
        /*089c*/ 	.word	0x000001e8
        /*08a0*/ 	.short	0x0100
        /*08a2*/ 	.byte	0x08
	.zero		1


	//   ....[123]....
        /*08a4*/ 	.word	0x00000dc0
        /*08a8*/ 	.word	0x000000ff
        /*08ac*/ 	.word	0x000004f8
        /*08b0*/ 	.short	0x0100
        /*08b2*/ 	.byte	0x08
	.zero		1


	//   ....[124]....
        /*08b4*/ 	.word	0x00000dd0
        /*08b8*/ 	.word	0x000000ff
        /*08bc*/ 	.word	0x000001f0
        /*08c0*/ 	.short	0x0100
        /*08c2*/ 	.byte	0x08
	.zero		1


	//   ....[125]....
        /*08c4*/ 	.word	0x00000de0
        /*08c8*/ 	.word	0x000000ff
        /*08cc*/ 	.word	0x00000500
        /*08d0*/ 	.short	0x0100
        /*08d2*/ 	.byte	0x08
	.zero		1


	//   ....[126]....
        /*08d4*/ 	.word	0x00000df0
        /*08d8*/ 	.word	0x000000ff
        /*08dc*/ 	.word	0x000001f8
        /*08e0*/ 	.short	0x0100
        /*08e2*/ 	.byte	0x08
	.zero		1


	//   ....[127]....
        /*08e4*/ 	.word	0x00000e00
        /*08e8*/ 	.word	0x000000ff
        /*08ec*/ 	.word	0x00000508
        /*08f0*/ 	.short	0x0100
        /*08f2*/ 	.byte	0x08
	.zero		1


	//   ....[128]....
        /*08f4*/ 	.word	0x00000e10
        /*08f8*/ 	.word	0x000000ff
        /*08fc*/ 	.word	0x00000200
        /*0900*/ 	.short	0x0100
        /*0902*/ 	.byte	0x08
	.zero		1


	//   ....[129]....
        /*0904*/ 	.word	0x00000e20
        /*0908*/ 	.word	0x000000ff
        /*090c*/ 	.word	0x00000510
        /*0910*/ 	.short	0x0100
        /*0912*/ 	.byte	0x08
	.zero		1


	//   ....[130]....
        /*0914*/ 	.word	0x00000e30
        /*0918*/ 	.word	0x000000ff
        /*091c*/ 	.word	0x00000208
        /*0920*/ 	.short	0x0100
        /*0922*/ 	.byte	0x08
	.zero		1


	//   ....[131]....
        /*0924*/ 	.word	0x00000e40
        /*0928*/ 	.word	0x000000ff
        /*092c*/ 	.word	0x00000518
        /*0930*/ 	.short	0x0100
        /*0932*/ 	.byte	0x08
	.zero		1


	//   ....[132]....
        /*0934*/ 	.word	0x00000e50
        /*0938*/ 	.word	0x000000ff
        /*093c*/ 	.word	0x00000210
        /*0940*/ 	.short	0x0100
        /*0942*/ 	.byte	0x08
	.zero		1


	//   ....[133]....
        /*0944*/ 	.word	0x00000e60
        /*0948*/ 	.word	0x000000ff
        /*094c*/ 	.word	0x00000520
        /*0950*/ 	.short	0x0100
        /*0952*/ 	.byte	0x08
	.zero		1


	//   ....[134]....
        /*0954*/ 	.word	0x00000e70
        /*0958*/ 	.word	0x000000ff
        /*095c*/ 	.word	0x00000218
        /*0960*/ 	.short	0x0100
        /*0962*/ 	.byte	0x08
	.zero		1


	//   ....[135]....
        /*0964*/ 	.word	0x00000e80
        /*0968*/ 	.word	0x000000ff
        /*096c*/ 	.word	0x00000528
        /*0970*/ 	.short	0x0100
        /*0972*/ 	.byte	0x08
	.zero		1


	//   ....[136]....
        /*0974*/ 	.word	0x00000e90
        /*0978*/ 	.word	0x000000ff
        /*097c*/ 	.word	0x00000220
        /*0980*/ 	.short	0x0100
        /*0982*/ 	.byte	0x08
	.zero		1


	//   ....[137]....
        /*0984*/ 	.word	0x00000ea0
        /*0988*/ 	.word	0x000000ff
        /*098c*/ 	.word	0x00000530
        /*0990*/ 	.short	0x0100
        /*0992*/ 	.byte	0x08
	.zero		1


	//   ....[138]....
        /*0994*/ 	.word	0x00000eb0
        /*0998*/ 	.word	0x000000ff
        /*099c*/ 	.word	0x00000228
        /*09a0*/ 	.short	0x0100
        /*09a2*/ 	.byte	0x08
	.zero		1


	//   ....[139]....
        /*09a4*/ 	.word	0x00000ec0
        /*09a8*/ 	.word	0x000000ff
        /*09ac*/ 	.word	0x00000538
        /*09b0*/ 	.short	0x0100
        /*09b2*/ 	.byte	0x08
	.zero		1


	//   ....[140]....
        /*09b4*/ 	.word	0x00000ed0
        /*09b8*/ 	.word	0x000000ff
        /*09bc*/ 	.word	0x00000230
        /*09c0*/ 	.short	0x0100
        /*09c2*/ 	.byte	0x08
	.zero		1


	//   ....[141]....
        /*09c4*/ 	.word	0x00000ee0
        /*09c8*/ 	.word	0x000000ff
        /*09cc*/ 	.word	0x00000540
        /*09d0*/ 	.short	0x0100
        /*09d2*/ 	.byte	0x08
	.zero		1


	//   ....[142]....
        /*09d4*/ 	.word	0x00000ef0
        /*09d8*/ 	.word	0x000000ff
        /*09dc*/ 	.word	0x00000238
        /*09e0*/ 	.short	0x0100
        /*09e2*/ 	.byte	0x08
	.zero		1


	//   ....[143]....
        /*09e4*/ 	.word	0x00000f00
        /*09e8*/ 	.word	0x000000ff
        /*09ec*/ 	.word	0x00000548
        /*09f0*/ 	.short	0x0100
        /*09f2*/ 	.byte	0x08
	.zero		1


	//   ....[144]....
        /*09f4*/ 	.word	0x00000f10
        /*09f8*/ 	.word	0x000000ff
        /*09fc*/ 	.word	0x00000240
        /*0a00*/ 	.short	0x0100
        /*0a02*/ 	.byte	0x08
	.zero		1


	//   ....[145]....
        /*0a04*/ 	.word	0x00000f20
        /*0a08*/ 	.word	0x000000ff
        /*0a0c*/ 	.word	0x00000550
        /*0a10*/ 	.short	0x0100
        /*0a12*/ 	.byte	0x08
	.zero		1


	//   ....[146]....
        /*0a14*/ 	.word	0x00000f30
        /*0a18*/ 	.word	0x000000ff
        /*0a1c*/ 	.word	0x00000248
        /*0a20*/ 	.short	0x0100
        /*0a22*/ 	.byte	0x08
	.zero		1


	//   ....[147]....
        /*0a24*/ 	.word	0x00000f40
        /*0a28*/ 	.word	0x000000ff
        /*0a2c*/ 	.word	0x00000558
        /*0a30*/ 	.short	0x0100
        /*0a32*/ 	.byte	0x08
	.zero		1


	//   ....[148]....
        /*0a34*/ 	.word	0x00000f50
        /*0a38*/ 	.word	0x000000ff
        /*0a3c*/ 	.word	0x00000250
        /*0a40*/ 	.short	0x0100
        /*0a42*/ 	.byte	0x08
	.zero		1


	//   ....[149]....
        /*0a44*/ 	.word	0x00000f60
        /*0a48*/ 	.word	0x000000ff
        /*0a4c*/ 	.word	0x00000560
        /*0a50*/ 	.short	0x0100
        /*0a52*/ 	.byte	0x08
	.zero		1


	//   ....[150]....
        /*0a54*/ 	.word	0x00000f70
        /*0a58*/ 	.word	0x000000ff
        /*0a5c*/ 	.word	0x00000258
        /*0a60*/ 	.short	0x0100
        /*0a62*/ 	.byte	0x08
	.zero		1


	//   ....[151]....
        /*0a64*/ 	.word	0x00000f80
        /*0a68*/ 	.word	0x000000ff
        /*0a6c*/ 	.word	0x00000568
        /*0a70*/ 	.short	0x0100
        /*0a72*/ 	.byte	0x08
	.zero		1


	//   ....[152]....
        /*0a74*/ 	.word	0x00000f90
        /*0a78*/ 	.word	0x000000ff
        /*0a7c*/ 	.word	0x00000260
        /*0a80*/ 	.short	0x0100
        /*0a82*/ 	.byte	0x08
	.zero		1


	//   ....[153]....
        /*0a84*/ 	.word	0x00000fa0
        /*0a88*/ 	.word	0x000000ff
        /*0a8c*/ 	.word	0x00000570
        /*0a90*/ 	.short	0x0100
        /*0a92*/ 	.byte	0x08
	.zero		1


	//   ....[154]....
        /*0a94*/ 	.word	0x00000fb0
        /*0a98*/ 	.word	0x000000ff
        /*0a9c*/ 	.word	0x00000268
        /*0aa0*/ 	.short	0x0100
        /*0aa2*/ 	.byte	0x08
	.zero		1


	//   ....[155]....
        /*0aa4*/ 	.word	0x00000fc0
        /*0aa8*/ 	.word	0x000000ff
        /*0aac*/ 	.word	0x00000578
        /*0ab0*/ 	.short	0x0100
        /*0ab2*/ 	.byte	0x08
	.zero		1


	//   ....[156]....
        /*0ab4*/ 	.word	0x00000fd0
        /*0ab8*/ 	.word	0x000000ff
        /*0abc*/ 	.word	0x00000270
        /*0ac0*/ 	.short	0x0100
        /*0ac2*/ 	.byte	0x08
	.zero		1


	//   ....[157]....
        /*0ac4*/ 	.word	0x00000fe0
        /*0ac8*/ 	.word	0x000000ff
        /*0acc*/ 	.word	0x00000580
        /*0ad0*/ 	.short	0x0100
        /*0ad2*/ 	.byte	0x08
	.zero		1


	//   ....[158]....
        /*0ad4*/ 	.word	0x00000ff0
        /*0ad8*/ 	.word	0x000000ff
        /*0adc*/ 	.word	0x00000278
        /*0ae0*/ 	.short	0x0100
        /*0ae2*/ 	.byte	0x08
	.zero		1


	//   ....[159]....
        /*0ae4*/ 	.word	0x00001000
        /*0ae8*/ 	.word	0x000000ff
        /*0aec*/ 	.word	0x00000588
        /*0af0*/ 	.short	0x0100
        /*0af2*/ 	.byte	0x08
	.zero		1


	//   ....[160]....
        /*0af4*/ 	.word	0x00001010
        /*0af8*/ 	.word	0x000000ff
        /*0afc*/ 	.word	0x00000280
        /*0b00*/ 	.short	0x0100
        /*0b02*/ 	.byte	0x08
	.zero		1


	//   ....[161]....
        /*0b04*/ 	.word	0x00001020
        /*0b08*/ 	.word	0x000000ff
        /*0b0c*/ 	.word	0x00000590
        /*0b10*/ 	.short	0x0100
        /*0b12*/ 	.byte	0x08
	.zero		1


	//   ....[162]....
        /*0b14*/ 	.word	0x00001030
        /*0b18*/ 	.word	0x000000ff
        /*0b1c*/ 	.word	0x00000288
        /*0b20*/ 	.short	0x0100
        /*0b22*/ 	.byte	0x08
	.zero		1


	//   ....[163]....
        /*0b24*/ 	.word	0x00001040
        /*0b28*/ 	.word	0x000000ff
        /*0b2c*/ 	.word	0x00000598
        /*0b30*/ 	.short	0x0100
        /*0b32*/ 	.byte	0x08
	.zero		1


	//   ....[164]....
        /*0b34*/ 	.word	0x00001050
        /*0b38*/ 	.word	0x000000ff
        /*0b3c*/ 	.word	0x00000290
        /*0b40*/ 	.short	0x0100
        /*0b42*/ 	.byte	0x08
	.zero		1


	//   ....[165]....
        /*0b44*/ 	.word	0x00001060
        /*0b48*/ 	.word	0x000000ff
        /*0b4c*/ 	.word	0x000005a0
        /*0b50*/ 	.short	0x0100
        /*0b52*/ 	.byte	0x08
	.zero		1


	//   ....[166]....
        /*0b54*/ 	.word	0x00001070
        /*0b58*/ 	.word	0x000000ff
        /*0b5c*/ 	.word	0x00000298
        /*0b60*/ 	.short	0x0100
        /*0b62*/ 	.byte	0x08
	.zero		1


	//   ....[167]....
        /*0b64*/ 	.word	0x00001080
        /*0b68*/ 	.word	0x000000ff
        /*0b6c*/ 	.word	0x000005a8
        /*0b70*/ 	.short	0x0100
        /*0b72*/ 	.byte	0x08
	.zero		1


	//   ....[168]....
        /*0b74*/ 	.word	0x00001090
        /*0b78*/ 	.word	0x000000ff
        /*0b7c*/ 	.word	0x000002a0
        /*0b80*/ 	.short	0x0100
        /*0b82*/ 	.byte	0x08
	.zero		1


	//   ....[169]....
        /*0b84*/ 	.word	0x000010a0
        /*0b88*/ 	.word	0x000000ff
        /*0b8c*/ 	.word	0x000005b0
        /*0b90*/ 	.short	0x0100
        /*0b92*/ 	.byte	0x08
	.zero		1


	//   ....[170]....
        /*0b94*/ 	.word	0x000010b0
        /*0b98*/ 	.word	0x000000ff
        /*0b9c*/ 	.word	0x000002a8
        /*0ba0*/ 	.short	0x0100
        /*0ba2*/ 	.byte	0x08
	.zero		1


	//   ....[171]....
        /*0ba4*/ 	.word	0x000010c0
        /*0ba8*/ 	.word	0x000000ff
        /*0bac*/ 	.word	0x000005b8
        /*0bb0*/ 	.short	0x0100
        /*0bb2*/ 	.byte	0x08
	.zero		1


	//   ....[172]....
        /*0bb4*/ 	.word	0x000010d0
        /*0bb8*/ 	.word	0x000000ff
        /*0bbc*/ 	.word	0x000002b0
        /*0bc0*/ 	.short	0x0100
        /*0bc2*/ 	.byte	0x08
	.zero		1


	//   ....[173]....
        /*0bc4*/ 	.word	0x000010e0
        /*0bc8*/ 	.word	0x000000ff
        /*0bcc*/ 	.word	0x000005c0
        /*0bd0*/ 	.short	0x0100
        /*0bd2*/ 	.byte	0x08
	.zero		1


	//   ....[174]....
        /*0bd4*/ 	.word	0x000010f0
        /*0bd8*/ 	.word	0x000000ff
        /*0bdc*/ 	.word	0x000002b8
        /*0be0*/ 	.short	0x0100
        /*0be2*/ 	.byte	0x08
	.zero		1


	//   ....[175]....
        /*0be4*/ 	.word	0x00001100
        /*0be8*/ 	.word	0x000000ff
        /*0bec*/ 	.word	0x000005c8
        /*0bf0*/ 	.short	0x0100
        /*0bf2*/ 	.byte	0x08
	.zero		1


	//   ....[176]....
        /*0bf4*/ 	.word	0x00001110
        /*0bf8*/ 	.word	0x000000ff
        /*0bfc*/ 	.word	0x000002c0
        /*0c00*/ 	.short	0x0100
        /*0c02*/ 	.byte	0x08
	.zero		1


	//   ....[177]....
        /*0c04*/ 	.word	0x00001120
        /*0c08*/ 	.word	0x000000ff
        /*0c0c*/ 	.word	0x000005d0
        /*0c10*/ 	.short	0x0100
        /*0c12*/ 	.byte	0x08
	.zero		1


	//   ....[178]....
        /*0c14*/ 	.word	0x00001130
        /*0c18*/ 	.word	0x000000ff
        /*0c1c*/ 	.word	0x000002c8
        /*0c20*/ 	.short	0x0100
        /*0c22*/ 	.byte	0x08
	.zero		1


	//   ....[179]....
        /*0c24*/ 	.word	0x00001140
        /*0c28*/ 	.word	0x000000ff
        /*0c2c*/ 	.word	0x000005d8
        /*0c30*/ 	.short	0x0100
        /*0c32*/ 	.byte	0x08
	.zero		1


	//   ....[180]....
        /*0c34*/ 	.word	0x00001150
        /*0c38*/ 	.word	0x000000ff
        /*0c3c*/ 	.word	0x000002d0
        /*0c40*/ 	.short	0x0100
        /*0c42*/ 	.byte	0x08
	.zero		1


	//   ....[181]....
        /*0c44*/ 	.word	0x00001160
        /*0c48*/ 	.word	0x000000ff
        /*0c4c*/ 	.word	0x000005e0
        /*0c50*/ 	.short	0x0100
        /*0c52*/ 	.byte	0x08
	.zero		1


	//   ....[182]....
        /*0c54*/ 	.word	0x00001170
        /*0c58*/ 	.word	0x000000ff
        /*0c5c*/ 	.word	0x000002d8
        /*0c60*/ 	.short	0x0100
        /*0c62*/ 	.byte	0x08
	.zero		1


	//   ....[183]....
        /*0c64*/ 	.word	0x00001180
        /*0c68*/ 	.word	0x000000ff
        /*0c6c*/ 	.word	0x000005e8
        /*0c70*/ 	.short	0x0100
        /*0c72*/ 	.byte	0x08
	.zero		1


	//   ....[184]....
        /*0c74*/ 	.word	0x00001190
        /*0c78*/ 	.word	0x000000ff
        /*0c7c*/ 	.word	0x000002e0
        /*0c80*/ 	.short	0x0100
        /*0c82*/ 	.byte	0x08
	.zero		1


	//   ....[185]....
        /*0c84*/ 	.word	0x000011a0
        /*0c88*/ 	.word	0x000000ff
        /*0c8c*/ 	.word	0x000005f0
        /*0c90*/ 	.short	0x0100
        /*0c92*/ 	.byte	0x08
	.zero		1


	//   ....[186]....
        /*0c94*/ 	.word	0x000011b0
        /*0c98*/ 	.word	0x000000ff
        /*0c9c*/ 	.word	0x000002e8
        /*0ca0*/ 	.short	0x0100
        /*0ca2*/ 	.byte	0x08
	.zero		1


	//   ....[187]....
        /*0ca4*/ 	.word	0x000011c0
        /*0ca8*/ 	.word	0x000000ff
        /*0cac*/ 	.word	0x000005f8
        /*0cb0*/ 	.short	0x0100
        /*0cb2*/ 	.byte	0x08
	.zero		1


	//   ....[188]....
        /*0cb4*/ 	.word	0x000011d0
        /*0cb8*/ 	.word	0x000000ff
        /*0cbc*/ 	.word	0x000002f0
        /*0cc0*/ 	.short	0x0100
        /*0cc2*/ 	.byte	0x08
	.zero		1


	//   ....[189]....
        /*0cc4*/ 	.word	0x000011e0
        /*0cc8*/ 	.word	0x000000ff
        /*0ccc*/ 	.word	0x00000600
        /*0cd0*/ 	.short	0x0100
        /*0cd2*/ 	.byte	0x08
	.zero		1


	//   ....[190]....
        /*0cd4*/ 	.word	0x000011f0
        /*0cd8*/ 	.word	0x000000ff
        /*0cdc*/ 	.word	0x000002f8
        /*0ce0*/ 	.short	0x0100
        /*0ce2*/ 	.byte	0x08
	.zero		1


	//   ....[191]....
        /*0ce4*/ 	.word	0x00001200
        /*0ce8*/ 	.word	0x000000ff
        /*0cec*/ 	.word	0x00000608
        /*0cf0*/ 	.short	0x0100
        /*0cf2*/ 	.byte	0x08
	.zero		1


	//   ....[192]....
        /*0cf4*/ 	.word	0x00001210
        /*0cf8*/ 	.word	0x000000ff
        /*0cfc*/ 	.word	0x00000300
        /*0d00*/ 	.short	0x0100
        /*0d02*/ 	.byte	0x08
	.zero		1


	//   ....[193]....
        /*0d04*/ 	.word	0x00001220
        /*0d08*/ 	.word	0x000000ff
        /*0d0c*/ 	.word	0x00000610
        /*0d10*/ 	.short	0x0100
        /*0d12*/ 	.byte	0x08
	.zero		1


	//   ....[194]....
        /*0d14*/ 	.word	0x00001230
        /*0d18*/ 	.word	0x000000ff
        /*0d1c*/ 	.word	0x00000308
        /*0d20*/ 	.short	0x0100
        /*0d22*/ 	.byte	0x08
	.zero		1


	//   ....[195]....
        /*0d24*/ 	.word	0x00001240
        /*0d28*/ 	.word	0x000000ff
        /*0d2c*/ 	.word	0x00000618
        /*0d30*/ 	.short	0x0100
        /*0d32*/ 	.byte	0x08
	.zero		1


	//   ....[196]....
        /*0d34*/ 	.word	0x00001370
        /*0d38*/ 	.word	0x000000ff
        /*0d3c*/ 	.word	0x00000620
        /*0d40*/ 	.short	0x0100
        /*0d42*/ 	.byte	0x09
	.zero		1


	//   ....[197]....
        /*0d44*/ 	.word	0x00001380
        /*0d48*/ 	.word	0x000000ff
        /*0d4c*/ 	.word	0x00000630
        /*0d50*/ 	.short	0x0100
        /*0d52*/ 	.byte	0x09
	.zero		1


	//   ....[198]....
        /*0d54*/ 	.word	0x00001390
        /*0d58*/ 	.word	0x000000ff
        /*0d5c*/ 	.word	0x00000628
        /*0d60*/ 	.short	0x0100
        /*0d62*/ 	.byte	0x09
	.zero		1


	//   ....[199]....
        /*0d64*/ 	.word	0x000013a0
        /*0d68*/ 	.word	0x000000ff
        /*0d6c*/ 	.word	0x00000638
        /*0d70*/ 	.short	0x0100
        /*0d72*/ 	.byte	0x09
	.zero		1


	//   ....[200]....
        /*0d74*/ 	.word	0x00001480
        /*0d78*/ 	.word	0x000000ff
        /*0d7c*/ 	.word	0x00000640
        /*0d80*/ 	.short	0x0100
        /*0d82*/ 	.byte	0x08
	.zero		1


	//   ....[201]....
        /*0d84*/ 	.word	0x00001490
        /*0d88*/ 	.word	0x000000ff
        /*0d8c*/ 	.word	0x00000648
        /*0d90*/ 	.short	0x0100
        /*0d92*/ 	.byte	0x08
	.zero		1


	//   ....[202]....
        /*0d94*/ 	.word	0x000015c0
        /*0d98*/ 	.word	0x000000ff
        /*0d9c*/ 	.word	0x00000650
        /*0da0*/ 	.short	0x0100
        /*0da2*/ 	.byte	0x08
	.zero		1


	//   ....[203]....
        /*0da4*/ 	.word	0x000015d0
        /*0da8*/ 	.word	0x000000ff
        /*0dac*/ 	.word	0x00000660
        /*0db0*/ 	.short	0x0100
        /*0db2*/ 	.byte	0x08
	.zero		1


	//   ....[204]....
        /*0db4*/ 	.word	0x000015e0
        /*0db8*/ 	.word	0x000000ff
        /*0dbc*/ 	.word	0x00000658
        /*0dc0*/ 	.short	0x0100
        /*0dc2*/ 	.byte	0x08
	.zero		1


	//   ....[205]....
        /*0dc4*/ 	.word	0x000015f0
        /*0dc8*/ 	.word	0x000000ff
        /*0dcc*/ 	.word	0x00000668
        /*0dd0*/ 	.short	0x0100
        /*0dd2*/ 	.byte	0x08
	.zero		1


	//   ....[206]....
        /*0dd4*/ 	.word	0x00001710
        /*0dd8*/ 	.word	0x000000ff
        /*0ddc*/ 	.word	0x00000670
        /*0de0*/ 	.short	0x0100
        /*0de2*/ 	.byte	0x09
	.zero		1


	//   ....[207]....
        /*0de4*/ 	.word	0x00001720
        /*0de8*/ 	.word	0x000000ff
        /*0dec*/ 	.word	0x00000690
        /*0df0*/ 	.short	0x0100
        /*0df2*/ 	.byte	0x09
	.zero		1


	//   ....[208]....
        /*0df4*/ 	.word	0x00001730
        /*0df8*/ 	.word	0x000000ff
        /*0dfc*/ 	.word	0x00000678
        /*0e00*/ 	.short	0x0100
        /*0e02*/ 	.byte	0x09
	.zero		1


	//   ....[209]....
        /*0e04*/ 	.word	0x00001740
        /*0e08*/ 	.word	0x000000ff
        /*0e0c*/ 	.word	0x00000698
        /*0e10*/ 	.short	0x0100
        /*0e12*/ 	.byte	0x09
	.zero		1


	//   ....[210]....
        /*0e14*/ 	.word	0x00001750
        /*0e18*/ 	.word	0x000000ff
        /*0e1c*/ 	.word	0x00000680
        /*0e20*/ 	.short	0x0100
        /*0e22*/ 	.byte	0x09
	.zero		1


	//   ....[211]....
        /*0e24*/ 	.word	0x00001760
        /*0e28*/ 	.word	0x000000ff
        /*0e2c*/ 	.word	0x000006a0
        /*0e30*/ 	.short	0x0100
        /*0e32*/ 	.byte	0x09
	.zero		1


	//   ....[212]....
        /*0e34*/ 	.word	0x00001770
        /*0e38*/ 	.word	0x000000ff
        /*0e3c*/ 	.word	0x00000688
        /*0e40*/ 	.short	0x0100
        /*0e42*/ 	.byte	0x09
	.zero		1


	//   ....[213]....
        /*0e44*/ 	.word	0x00001780
        /*0e48*/ 	.word	0x000000ff
        /*0e4c*/ 	.word	0x000006a8
        /*0e50*/ 	.short	0x0100
        /*0e52*/ 	.byte	0x09
	.zero		1


	//   ....[214]....
        /*0e54*/ 	.word	0x00001870
        /*0e58*/ 	.word	0x000000ff
        /*0e5c*/ 	.word	0x000006b0
        /*0e60*/ 	.short	0x0100
        /*0e62*/ 	.byte	0x08
	.zero		1


	//   ....[215]....
        /*0e64*/ 	.word	0x00001880
        /*0e68*/ 	.word	0x000000ff
        /*0e6c*/ 	.word	0x000006c0
        /*0e70*/ 	.short	0x0100
        /*0e72*/ 	.byte	0x08
	.zero		1


	//   ....[216]....
        /*0e74*/ 	.word	0x00001890
        /*0e78*/ 	.word	0x000000ff
        /*0e7c*/ 	.word	0x000006b8
        /*0e80*/ 	.short	0x0100
        /*0e82*/ 	.byte	0x08
	.zero		1


	//   ....[217]....
        /*0e84*/ 	.word	0x000018a0
        /*0e88*/ 	.word	0x000000ff
        /*0e8c*/ 	.word	0x000006c8
        /*0e90*/ 	.short	0x0100
        /*0e92*/ 	.byte	0x08
	.zero		1


	//   ....[218]....
        /*0e94*/ 	.word	0x00001990
        /*0e98*/ 	.word	0x000000ff
        /*0e9c*/ 	.word	0x000006d0
        /*0ea0*/ 	.short	0x0100
        /*0ea2*/ 	.byte	0x06
	.zero		1


	//   ....[219]....
        /*0ea4*/ 	.word	0x000023a0
        /*0ea8*/ 	.word	0x00000002
        /*0eac*/ 	.word	0x000006c0
        /*0eb0*/ 	.short	0x010a
        /*0eb2*/ 	.byte	0xff
	.zero		1


	//   ....[220]....
        /*0eb4*/ 	.word	0x000023d0
        /*0eb8*/ 	.word	0x00000002
        /*0ebc*/ 	.word	0x000006b0
        /*0ec0*/ 	.short	0x0101
        /*0ec2*/ 	.byte	0xff
	.zero		1


	//   ....[221]....
        /*0ec4*/ 	.word	0x000024a0
        /*0ec8*/ 	.word	0x000000ff
        /*0ecc*/ 	.word	0x00000310
        /*0ed0*/ 	.short	0x010a
        /*0ed2*/ 	.byte	0x08
	.zero		1


	//   ....[222]....
        /*0ed4*/ 	.word	0x000025a0
        /*0ed8*/ 	.word	0x000000ff
        /*0edc*/ 	.word	0x00000310
        /*0ee0*/ 	.short	0x010a
        /*0ee2*/ 	.byte	0x21
	.zero		1


	//   ....[223]....
        /*0ee4*/ 	.word	0x00002750
        /*0ee8*/ 	.word	0x000000ff
        /*0eec*/ 	.word	0x00000310
        /*0ef0*/ 	.short	0x010a
        /*0ef2*/ 	.byte	0x08
	.zero		1


	//   ....[224]....
        /*0ef4*/ 	.word	0x00002850
        /*0ef8*/ 	.word	0x000000ff
        /*0efc*/ 	.word	0x00000648
        /*0f00*/ 	.short	0x0101
        /*0f02*/ 	.byte	0x04
	.zero		1


	//   ....[225]....
        /*0f04*/ 	.word	0x00002870
        /*0f08*/ 	.word	0x000000ff
        /*0f0c*/ 	.word	0x00000310
        /*0f10*/ 	.short	0x010a
        /*0f12*/ 	.byte	0x08
	.zero		1


	//   ....[226]....
        /*0f14*/ 	.word	0x000028f0
        /*0f18*/ 	.word	0x000000ff
        /*0f1c*/ 	.word	0x00000310
        /*0f20*/ 	.short	0x010a
        /*0f22*/ 	.byte	0x11
	.zero		1


	//   ....[227]....
        /*0f24*/ 	.word	0x00002a80
        /*0f28*/ 	.word	0x000000ff
        /*0f2c*/ 	.word	0x00000310
        /*0f30*/ 	.short	0x010a
        /*0f32*/ 	.byte	0x08
	.zero		1


	//   ....[228]....
        /*0f34*/ 	.word	0x00002bd0
        /*0f38*/ 	.word	0x00000002
        /*0f3c*/ 	.word	0x00000650
        /*0f40*/ 	.short	0x010a
        /*0f42*/ 	.byte	0xff
	.zero		1


	//   ....[229]....
        /*0f44*/ 	.word	0x00002c90
        /*0f48*/ 	.word	0x00000002
        /*0f4c*/ 	.word	0x00000000
        /*0f50*/ 	.short	0x0101
        /*0f52*/ 	.byte	0xff
	.zero		1


	//   ....[230]....
        /*0f54*/ 	.word	0x00003200
        /*0f58*/ 	.word	0x000000ff
        /*0f5c*/ 	.word	0x00000000
        /*0f60*/ 	.short	0x010a
        /*0f62*/ 	.byte	0x05
	.zero		1


	//   ....[231]....
        /*0f64*/ 	.word	0x00003290
        /*0f68*/ 	.word	0x000000ff
        /*0f6c*/ 	.word	0x00000000
        /*0f70*/ 	.short	0x010a
        /*0f72*/ 	.byte	0x05
	.zero		1


	//   ....[232]....
        /*0f74*/ 	.word	0x00003420
        /*0f78*/ 	.word	0x00000000
        /*0f7c*/ 	.word	0x000006b0
        /*0f80*/ 	.short	0x010a
        /*0f82*/ 	.byte	0xff
	.zero		1


	//   ....[233]....
        /*0f84*/ 	.word	0x00003490
        /*0f88*/ 	.word	0x00000000
        /*0f8c*/ 	.word	0x00000000
        /*0f90*/ 	.short	0x0101
        /*0f92*/ 	.byte	0xff
	.zero		1


	//   ....[234]....
        /*0f94*/ 	.word	0x000034b0
        /*0f98*/ 	.word	0x000000ff
        /*0f9c*/ 	.word	0x00000660
        /*0fa0*/ 	.short	0x010a
        /*0fa2*/ 	.byte	0x05
	.zero		1


	//   ....[235]....
        /*0fa4*/ 	.word	0x000035d0
        /*0fa8*/ 	.word	0x00000000
        /*0fac*/ 	.word	0x00000650
        /*0fb0*/ 	.short	0x010a
        /*0fb2*/ 	.byte	0xff
	.zero		1


	//   ....[236]....
        /*0fb4*/ 	.word	0x000036d0
        /*0fb8*/ 	.word	0x00000000
        /*0fbc*/ 	.word	0x00000000
        /*0fc0*/ 	.short	0x0101
        /*0fc2*/ 	.byte	0xff
	.zero		1


	//   ....[237]....
        /*0fc4*/ 	.word	0x00003760
        /*0fc8*/ 	.word	0x000000ff
        /*0fcc*/ 	.word	0x00000660
        /*0fd0*/ 	.short	0x0106
        /*0fd2*/ 	.byte	0x05
	.zero		1


	//   ....[238]....
        /*0fd4*/ 	.word	0x00003780
        /*0fd8*/ 	.word	0x000000ff
        /*0fdc*/ 	.word	0x00000660
        /*0fe0*/ 	.short	0x010a
        /*0fe2*/ 	.byte	0x05
	.zero		1


	//   ....[239]....
        /*0fe4*/ 	.word	0x00003810
        /*0fe8*/ 	.word	0x000000ff
        /*0fec*/ 	.word	0x00000660
        /*0ff0*/ 	.short	0x0106
        /*0ff2*/ 	.byte	0x04
	.zero		1


	//   ....[240]....
        /*0ff4*/ 	.word	0x00003850
        /*0ff8*/ 	.word	0x00000000
        /*0ffc*/ 	.word	0x00000660
        /*1000*/ 	.short	0x010a
        /*1002*/ 	.byte	0xff
	.zero		1


	//   ....[241]....
        /*1004*/ 	.word	0x00003a90
        /*1008*/ 	.word	0x000000ff
        /*100c*/ 	.word	0x00000008
        /*1010*/ 	.short	0x010a
        /*1012*/ 	.byte	0x06
	.zero		1


	//   ....[242]....
        /*1014*/ 	.word	0x00003ab0
        /*1018*/ 	.word	0x000000ff
        /*101c*/ 	.word	0x00000008
        /*1020*/ 	.short	0x010a
        /*1022*/ 	.byte	0x06
	.zero		1


	//   ....[243]....
        /*1024*/ 	.word	0x00003c40
        /*1028*/ 	.word	0x000000ff
        /*102c*/ 	.word	0x00000008
        /*1030*/ 	.short	0x010a
        /*1032*/ 	.byte	0x06
	.zero		1


	//   ....[244]....
        /*1034*/ 	.word	0x00003c60
        /*1038*/ 	.word	0x000000ff
        /*103c*/ 	.word	0x00000008
        /*1040*/ 	.short	0x010a
        /*1042*/ 	.byte	0x06
	.zero		1


	//   ....[245]....
        /*1044*/ 	.word	0x00003d20
        /*1048*/ 	.word	0x000000ff
        /*104c*/ 	.word	0x00000000
        /*1050*/ 	.short	0x0101
        /*1052*/ 	.byte	0x07
	.zero		1


	//   ....[246]....
        /*1054*/ 	.word	0x00004000
        /*1058*/ 	.word	0x00000000
        /*105c*/ 	.word	0x00000650
        /*1060*/ 	.short	0x010a
        /*1062*/ 	.byte	0xff
	.zero		1


	//   ....[247]....
        /*1064*/ 	.word	0x000040c0
        /*1068*/ 	.word	0x00000000
        /*106c*/ 	.word	0x00000000
        /*1070*/ 	.short	0x0101
        /*1072*/ 	.byte	0xff
	.zero		1


	//   ....[248]....
        /*1074*/ 	.word	0x00004170
        /*1078*/ 	.word	0x000000ff
        /*107c*/ 	.word	0x00000000
        /*1080*/ 	.short	0x010a
        /*1082*/ 	.byte	0x06
	.zero		1


	//   ....[249]....
        /*1084*/ 	.word	0x00004180
        /*1088*/ 	.word	0x000000ff
        /*108c*/ 	.word	0x00000690
        /*1090*/ 	.short	0x010a
        /*1092*/ 	.byte	0x0b
	.zero		1


	//   ....[250]....
        /*1094*/ 	.word	0x00004240
        /*1098*/ 	.word	0x000000ff
        /*109c*/ 	.word	0x00000000
        /*10a0*/ 	.short	0x010a
        /*10a2*/ 	.byte	0x09
	.zero		1


	//   ....[251]....
        /*10a4*/ 	.word	0x00004380
        /*10a8*/ 	.word	0x000000ff
        /*10ac*/ 	.word	0x00000000
        /*10b0*/ 	.short	0x010a
        /*10b2*/ 	.byte	0x06
	.zero		1


	//   ....[252]....
        /*10b4*/ 	.word	0x00004580
        /*10b8*/ 	.word	0x000000ff
        /*10bc*/ 	.word	0x00000000
        /*10c0*/ 	.short	0x010a
        /*10c2*/ 	.byte	0x07
	.zero		1


	//   ....[253]....
        /*10c4*/ 	.word	0x00004610
        /*10c8*/ 	.word	0x000000ff
        /*10cc*/ 	.word	0x00000000
        /*10d0*/ 	.short	0x010a
        /*10d2*/ 	.byte	0x07
	.zero		1


	//   ....[254]....
        /*10d4*/ 	.word	0x000046a0
        /*10d8*/ 	.word	0x000000ff
        /*10dc*/ 	.word	0x00000000
        /*10e0*/ 	.short	0x010a
        /*10e2*/ 	.byte	0x07
	.zero		1


	//   ....[255]....
        /*10e4*/ 	.word	0x00004740
        /*10e8*/ 	.word	0x00000000
        /*10ec*/ 	.word	0x00000000
        /*10f0*/ 	.short	0x010a
        /*10f2*/ 	.byte	0xff
	.zero		1


	//   ....[0]....
        /*10f4*/ 	.word	0x00004780
        /*10f8*/ 	.word	0x00000000
        /*10fc*/ 	.word	0x00000000
        /*1100*/ 	.short	0x010a
        /*1102*/ 	.byte	0xff
	.zero		1


	//   ....[1]....
        /*1104*/ 	.word	0x000047f0
        /*1108*/ 	.word	0x000000ff
        /*110c*/ 	.word	0x00000000
        /*1110*/ 	.short	0x0101
        /*1112*/ 	.byte	0x05
	.zero		1


	//   ....[2]....
        /*1114*/ 	.word	0x00004830
        /*1118*/ 	.word	0x000000ff
        /*111c*/ 	.word	0x000006d0
        /*1120*/ 	.short	0x010a
        /*1122*/ 	.byte	0x08
	.zero		1


	//   ....[3]....
        /*1124*/ 	.word	0x00004880
        /*1128*/ 	.word	0x000000ff
        /*112c*/ 	.word	0x00000000
        /*1130*/ 	.short	0x0101
        /*1132*/ 	.byte	0x05
	.zero		1


	//   ....[4]....
        /*1134*/ 	.word	0x00004c80
        /*1138*/ 	.word	0x00000000
        /*113c*/ 	.word	0x00000650
        /*1140*/ 	.short	0x010a
        /*1142*/ 	.byte	0xff
	.zero		1


	//   ....[5]....
        /*1144*/ 	.word	0x00004d60
        /*1148*/ 	.word	0x00000000
        /*114c*/ 	.word	0x00000000
        /*1150*/ 	.short	0x0101
        /*1152*/ 	.byte	0xff
	.zero		1


	//   ....[6]....
        /*1154*/ 	.word	0x00005080
        /*1158*/ 	.word	0x000000ff
        /*115c*/ 	.word	0x00000648
        /*1160*/ 	.short	0x010a
        /*1162*/ 	.byte	0x06
	.zero		1


	//   ....[7]....
        /*1164*/ 	.word	0x00005260
        /*1168*/ 	.word	0x000000ff
        /*116c*/ 	.word	0x00000630
        /*1170*/ 	.short	0x010a
        /*1172*/ 	.byte	0x0d
	.zero		1


	//   ....[8]....
        /*1174*/ 	.word	0x00005570
        /*1178*/ 	.word	0x000000ff
        /*117c*/ 	.word	0x00000620
        /*1180*/ 	.short	0x010b
        /*1182*/ 	.byte	0x0d
	.zero		1


	//   ....[9]....
        /*1184*/ 	.word	0x000055d0
        /*1188*/ 	.word	0x000000ff
        /*118c*/ 	.word	0x00000000
        /*1190*/ 	.short	0x0101
        /*1192*/ 	.byte	0x0e
	.zero		1


	//   ....[10]....
        /*1194*/ 	.word	0x00005620
        /*1198*/ 	.word	0x000000ff
        /*119c*/ 	.word	0x00000000
        /*11a0*/ 	.short	0x010a
        /*11a2*/ 	.byte	0x04
	.zero		1


	//   ....[11]....
        /*11a4*/ 	.word	0x000056c0
        /*11a8*/ 	.word	0x00000000
        /*11ac*/ 	.word	0x00000000
        /*11b0*/ 	.short	0x010a
        /*11b2*/ 	.byte	0xff
	.zero		1


	//   ....[12]....
        /*11b4*/ 	.word	0x00005a20
        /*11b8*/ 	.word	0x00000000
        /*11bc*/ 	.word	0x00000650
        /*11c0*/ 	.short	0x010a
        /*11c2*/ 	.byte	0xff
	.zero		1


	//   ....[13]....
        /*11c4*/ 	.word	0x00005b30
        /*11c8*/ 	.word	0x00000000
        /*11cc*/ 	.word	0x00000000
        /*11d0*/ 	.short	0x0101
        /*11d2*/ 	.byte	0xff
	.zero		1


	//   ....[14]....
        /*11d4*/ 	.word	0x00006440
        /*11d8*/ 	.word	0x00000004
        /*11dc*/ 	.word	0x00000620
        /*11e0*/ 	.short	0x010a
        /*11e2*/ 	.byte	0xff
	.zero		1


	//   ....[15]....
        /*11e4*/ 	.word	0x00006460
        /*11e8*/ 	.word	0x00000000
        /*11ec*/ 	.word	0x00000670
        /*11f0*/ 	.short	0x010a
        /*11f2*/ 	.byte	0x2a
	.zero		1


	//   ....[16]....
        /*11f4*/ 	.word	0x000065b0
        /*11f8*/ 	.word	0x00000004
        /*11fc*/ 	.word	0x00000620
        /*1200*/ 	.short	0x010a
        /*1202*/ 	.byte	0xff
	.zero		1


	//   ....[17]....
        /*1204*/ 	.word	0x00006640
        /*1208*/ 	.word	0x00000000
        /*120c*/ 	.word	0x00000670
        /*1210*/ 	.short	0x010a
        /*1212*/ 	.byte	0x2a
	.zero		1


	//   ....[18]....
        /*1214*/ 	.word	0x00006870
        /*1218*/ 	.word	0x00000043
        /*121c*/ 	.word	0x00000000
        /*1220*/ 	.short	0x0101
        /*1222*/ 	.byte	0xff
	.zero		1


	//   ....[19]....
        /*1224*/ 	.word	0x00006c20
        /*1228*/ 	.word	0x00000000
        /*122c*/ 	.word	0x00000000
        /*1230*/ 	.short	0x0101
        /*1232*/ 	.byte	0xff
	.zero		1


	//   ....[20]....
        /*1234*/ 	.word	0x00006ec0
        /*1238*/ 	.word	0x00000002
        /*123c*/ 	.word	0x000006c0
        /*1240*/ 	.short	0x010a
        /*1242*/ 	.byte	0xff
	.zero		1


	//   ....[21]....
        /*1244*/ 	.word	0x00006f20
        /*1248*/ 	.word	0x00000002
        /*124c*/ 	.word	0x00000310
        /*1250*/ 	.short	0x010a
        /*1252*/ 	.byte	0xff
	.zero		1


	//   ....[22]....
        /*1254*/ 	.word	0x00006f80
        /*1258*/ 	.word	0x00000002
        /*125c*/ 	.word	0x00000310
        /*1260*/ 	.short	0x010a
        /*1262*/ 	.byte	0xff
	.zero		1


	//   ....[23]....
        /*1264*/ 	.word	0x00006fd0
        /*1268*/ 	.word	0x00000002
        /*126c*/ 	.word	0x00000650
        /*1270*/ 	.short	0x010a
        /*1272*/ 	.byte	0xff
	.zero		1


	//   ....[24]....
        /*1274*/ 	.word	0x00007030
        /*1278*/ 	.word	0x00000002
        /*127c*/ 	.word	0x00000000
        /*1280*/ 	.short	0x010a
        /*1282*/ 	.byte	0xff
	.zero		1


	//   ....[25]....
        /*1284*/ 	.word	0x00007090
        /*1288*/ 	.word	0x00000002
        /*128c*/ 	.word	0x00000000
        /*1290*/ 	.short	0x010a
        /*1292*/ 	.byte	0xff
	.zero		1


	//   ....[26]....
        /*1294*/ 	.word	0x000070e0
        /*1298*/ 	.word	0x00000000
        /*129c*/ 	.word	0x000006b0
        /*12a0*/ 	.short	0x010a
        /*12a2*/ 	.byte	0xff
	.zero		1


	//   ....[27]....
        /*12a4*/ 	.word	0x00007140
        /*12a8*/ 	.word	0x00000000
        /*12ac*/ 	.word	0x00000660
        /*12b0*/ 	.short	0x010a
        /*12b2*/ 	.byte	0xff
	.zero		1


	//   ....[28]....
        /*12b4*/ 	.word	0x00007190
        /*12b8*/ 	.word	0x00000000
        /*12bc*/ 	.word	0x00000650
        /*12c0*/ 	.short	0x010a
        /*12c2*/ 	.byte	0xff
	.zero		1


	//   ....[29]....
        /*12c4*/ 	.word	0x000071f0
        /*12c8*/ 	.word	0x00000000
        /*12cc*/ 	.word	0x00000660
        /*12d0*/ 	.short	0x010a
        /*12d2*/ 	.byte	0xff
	.zero		1


	//   ....[30]....
        /*12d4*/ 	.word	0x00007250
        /*12d8*/ 	.word	0x00000004
        /*12dc*/ 	.word	0x00000008
        /*12e0*/ 	.short	0x010a
        /*12e2*/ 	.byte	0xff
	.zero		1


	//   ....[31]....
        /*12e4*/ 	.word	0x00007330
        /*12e8*/ 	.word	0x00000002
        /*12ec*/ 	.word	0x00000008
        /*12f0*/ 	.short	0x010a
        /*12f2*/ 	.byte	0xff
	.zero		1


	//   ....[32]....
        /*12f4*/ 	.word	0x00007380
        /*12f8*/ 	.word	0x00000000
        /*12fc*/ 	.word	0x00000650
        /*1300*/ 	.short	0x010a
        /*1302*/ 	.byte	0xff
	.zero		1


	//   ....[33]....
        /*1304*/ 	.word	0x000073e0
        /*1308*/ 	.word	0x00000000
        /*130c*/ 	.word	0x00000690
        /*1310*/ 	.short	0x010a
        /*1312*/ 	.byte	0xff
	.zero		1


	//   ....[34]....
        /*1314*/ 	.word	0x00007440
        /*1318*/ 	.word	0x00000000
        /*131c*/ 	.word	0x00000000
        /*1320*/ 	.short	0x010a
        /*1322*/ 	.byte	0xff
	.zero		1


	//   ....[35]....
        /*1324*/ 	.word	0x000074a0
        /*1328*/ 	.word	0x00000000
        /*132c*/ 	.word	0x00000000
        /*1330*/ 	.short	0x010a
        /*1332*/ 	.byte	0xff
	.zero		1


	//   ....[36]....
        /*1334*/ 	.word	0x00007500
        /*1338*/ 	.word	0x00000000
        /*133c*/ 	.word	0x00000000
        /*1340*/ 	.short	0x010a
        /*1342*/ 	.byte	0xff
	.zero		1


	//   ....[37]....
        /*1344*/ 	.word	0x00007560
        /*1348*/ 	.word	0x00000000
        /*134c*/ 	.word	0x00000000
        /*1350*/ 	.short	0x010a
        /*1352*/ 	.byte	0xff
	.zero		1


	//   ....[38]....
        /*1354*/ 	.word	0x000075c0
        /*1358*/ 	.word	0x00000000
        /*135c*/ 	.word	0x000006d0
        /*1360*/ 	.short	0x010a
        /*1362*/ 	.byte	0xff
	.zero		1


	//   ....[39]....
        /*1364*/ 	.word	0x00007610
        /*1368*/ 	.word	0x00000000
        /*136c*/ 	.word	0x00000650
        /*1370*/ 	.short	0x010a
        /*1372*/ 	.byte	0xff
	.zero		1


	//   ....[40]....
        /*1374*/ 	.word	0x00007670
        /*1378*/ 	.word	0x00000000
        /*137c*/ 	.word	0x00000648
        /*1380*/ 	.short	0x010a
        /*1382*/ 	.byte	0xff
	.zero		1


	//   ....[41]....
        /*1384*/ 	.word	0x000076d0
        /*1388*/ 	.word	0x00000000
        /*138c*/ 	.word	0x00000630
        /*1390*/ 	.short	0x010a
        /*1392*/ 	.byte	0xff
	.zero		1


	//   ....[42]....
        /*1394*/ 	.word	0x00007730
        /*1398*/ 	.word	0x00000000
        /*139c*/ 	.word	0x00000000
        /*13a0*/ 	.short	0x010a
        /*13a2*/ 	.byte	0xff
	.zero		1


	//   ....[43]....
        /*13a4*/ 	.word	0x00007780
        /*13a8*/ 	.word	0x00000000
        /*13ac*/ 	.word	0x00000650
        /*13b0*/ 	.short	0x010a
        /*13b2*/ 	.byte	0xff
	.zero		1


	//   ....[44]....
        /*13b4*/ 	.word	0x000077d0
        /*13b8*/ 	.word	0x00000004
        /*13bc*/ 	.word	0x00000620
        /*13c0*/ 	.short	0x010a
        /*13c2*/ 	.byte	0xff
	.zero		1


	//   ....[45]....
        /*13c4*/ 	.word	0x00007820
        /*13c8*/ 	.word	0x00000043
        /*13cc*/ 	.word	0x00000670
        /*13d0*/ 	.short	0x010a
        /*13d2*/ 	.byte	0xff
	.zero		1


	//----- nvinfo : EIATTR_NUM_MBARRIERS
	.align		4
.L_47:
        /*13d4*/ 	.byte	0x03, 0x38
        /*13d6*/ 	.short	0x00db


	//----- nvinfo : EIATTR_EXIT_INSTR_OFFSETS
	.align		4
        /*13d8*/ 	.byte	0x04, 0x1c
        /*13da*/ 	.short	(.L_49 - .L_48)


	//   ....[0]....
.L_48:
        /*13dc*/ 	.word	0x00003320


	//   ....[1]....
        /*13e0*/ 	.word	0x00003820


	//   ....[2]....
        /*13e4*/ 	.word	0x00003880


	//   ....[3]....
        /*13e8*/ 	.word	0x00004ab0


	//   ....[4]....
        /*13ec*/ 	.word	0x000056f0


	//   ....[5]....
        /*13f0*/ 	.word	0x00005730


	//   ....[6]....
        /*13f4*/ 	.word	0x00006dd0


	//   ....[7]....
        /*13f8*/ 	.word	0x00006e50


	//   ....[8]....
        /*13fc*/ 	.word	0x00006e80


	//   ....[9]....
        /*1400*/ 	.word	0x00006eb0


	//----- nvinfo : EIATTR_MAX_THREADS
	.align		4
.L_49:
        /*1404*/ 	.byte	0x04, 0x05
        /*1406*/ 	.short	(.L_51 - .L_50)
.L_50:
        /*1408*/ 	.word	0x00000100
        /*140c*/ 	.word	0x00000001
        /*1410*/ 	.word	0x00000001


	//----- nvinfo : EIATTR_CRS_STACK_SIZE
	.align		4
.L_51:
        /*1414*/ 	.byte	0x04, 0x1e
        /*1416*/ 	.short	(.L_53 - .L_52)
.L_52:
        /*1418*/ 	.word	0x00000000


	//----- nvinfo : EIATTR_CBANK_PARAM_SIZE
	.align		4
.L_53:
        /*141c*/ 	.byte	0x03, 0x19
        /*141e*/ 	.short	0x0800


	//----- nvinfo : EIATTR_PARAM_CBANK
	.align		4
        /*1420*/ 	.byte	0x04, 0x0a
        /*1422*/ 	.short	(.L_55 - .L_54)
	.align		4
.L_54:
        /*1424*/ 	.word	index@(.nv.constant0._ZN7cutlass13device_kernelINS_4gemm6kernel13GemmUniversalIN4cute5tupleIJiiiiEEENS1_10collective13CollectiveMmaINS1_35MainloopSm100TmaUmmaWarpSpecializedILi98ELi2ELi4ENS5_IJNS4_1CILi2EEENSA_ILi1EEESC_EEEEENS5_IJNSA_ILi128EEENSA_ILi16EEESG_EEENS_6half_tENS5_IJlSC_lEEESI_SJ_NS4_8TiledMMAINS4_8MMA_AtomIJNS4_26SM100_MMA_F16BF16_2x1SM_SSISI_SI_fLi128ELi16ELNS4_4UMMA5MajorE0ELSO_0ELNSN_7ScaleInE0ELSP_0EEEEEENS4_6LayoutINS5_IJSC_SC_SC_EEENS5_IJNSA_ILi0EEESU_SU_EEEEENS5_IJNS4_10UnderscoreESX_SX_EEEEENS4_18SM100_TMA_2SM_LOADENS4_14ComposedLayoutINS4_7SwizzleILi1ELi4ELi3EEENS4_18smem_ptr_flag_bitsILi16EEENSS_INS5_IJNSA_ILi8EEESG_EEENS5_IJSG_SC_EEEEEEEvNS4_8identityES10_S1A_vS1B_EENS_8epilogue10collective18CollectiveEpilogueINS1D_23Sm100TmaWarpSpecializedILi2ELi1ELi8ELb1ELb0EEEJNS5_IJNSA_ILi64EEESG_SG_EEENS5_IJNSS_IS1I_SC_EENSS_ISG_SC_EEEEESI_SJ_SI_SJ_NS1D_6fusion15FusionCallbacksIS1H_NS1N_17LinearCombinationISI_fSI_fLNS_15FloatRoundStyleE2EEES1J_S1M_JEEENS4_5SM1004TMEM4LOAD25SM100_TMEM_LOAD_32dp32b8xENS4_13SM90_TMA_LOADES1A_NS4_39AutoVectorizingCopyWithAssumedAlignmentILi128EEENS4_14SM90_TMA_STOREES1A_S1Z_S1Z_EEEvvEEEEvNT_6ParamsE)
        /*1428*/ 	.short	0x0380
        /*142a*/ 	.short	0x0800


	//----- nvinfo : EIATTR_SW_WAR
	.align		4
.L_55:
        /*142c*/ 	.byte	0x04, 0x36
        /*142e*/ 	.short	(.L_57 - .L_56)
.L_56:
        /*1430*/ 	.word	0x00000008
.L_57:


//--------------------- .nv.callgraph             --------------------------
	.section	.nv.callgraph,"",@"SHT_CUDA_CALLGRAPH"
	.align	4
	.sectionentsize	8
	.align		4
        /*0000*/ 	.word	0x00000000
	.align		4
        /*0004*/ 	.word	0xffffffff
	.align		4
        /*0008*/ 	.word	index@(_ZN7cutlass13device_kernelINS_4gemm6kernel13GemmUniversalIN4cute5tupleIJiiiiEEENS1_10collective13CollectiveMmaINS1_35MainloopSm100TmaUmmaWarpSpecializedILi98ELi2ELi4ENS5_IJNS4_1CILi2EEENSA_ILi1EEESC_EEEEENS5_IJNSA_ILi128EEENSA_ILi16EEESG_EEENS_6half_tENS5_IJlSC_lEEESI_SJ_NS4_8TiledMMAINS4_8MMA_AtomIJNS4_26SM100_MMA_F16BF16_2x1SM_SSISI_SI_fLi128ELi16ELNS4_4UMMA5MajorE0ELSO_0ELNSN_7ScaleInE0ELSP_0EEEEEENS4_6LayoutINS5_IJSC_SC_SC_EEENS5_IJNSA_ILi0EEESU_SU_EEEEENS5_IJNS4_10UnderscoreESX_SX_EEEEENS4_18SM100_TMA_2SM_LOADENS4_14ComposedLayoutINS4_7SwizzleILi1ELi4ELi3EEENS4_18smem_ptr_flag_bitsILi16EEENSS_INS5_IJNSA_ILi8EEESG_EEENS5_IJSG_SC_EEEEEEEvNS4_8identityES10_S1A_vS1B_EENS_8epilogue10collective18CollectiveEpilogueINS1D_23Sm100TmaWarpSpecializedILi2ELi1ELi8ELb1ELb0EEEJNS5_IJNSA_ILi64EEESG_SG_EEENS5_IJNSS_IS1I_SC_EENSS_ISG_SC_EEEEESI_SJ_SI_SJ_NS1D_6fusion15FusionCallbacksIS1H_NS1N_17LinearCombinationISI_fSI_fLNS_15FloatRoundStyleE2EEES1J_S1M_JEEENS4_5SM1004TMEM4LOAD25SM100_TMEM_LOAD_32dp32b8xENS4_13SM90_TMA_LOADES1A_NS4_39AutoVectorizingCopyWithAssumedAlignmentILi128EEENS4_14SM90_TMA_STOREES1A_S1Z_S1Z_EEEvvEEEEvNT_6ParamsE)
	.align		4
        /*000c*/ 	.word	index@(__assertfail)
	.align		4
        /*0010*/ 	.word	0x00000000
	.align		4
        /*0014*/ 	.word	0xfffffffe
	.align		4
        /*0018*/ 	.word	0x00000000
	.align		4
        /*001c*/ 	.word	0xfffffffd
	.align		4
        /*0020*/ 	.word	0x00000000
	.align		4
        /*0024*/ 	.word	0xfffffffc


//--------------------- .nv.constant4             --------------------------
	.section	.nv.constant4,"a",@progbits
	.align	8
	.align		8
.nv.constant4:
        /*0000*/ 	.dword	__assertfail
	.align		8
        /*0008*/ 	.dword	__unnamed_1
	.align		8
        /*0010*/ 	.dword	__unnamed_2
	.align		8
        /*0018*/ 	.dword	_ZN40_INTERNAL_8dfcea16_4_k_cu_c9055e92_105804cuda3std3__45__cpo5beginE
	.align		8
        /*0020*/ 	.dword	_ZN40_INTERNAL_8dfcea16_4_k_cu_c9055e92_105804cuda3std3__45__cpo3endE
	.align		8
        /*0028*/ 	.dword	_ZN40_INTERNAL_8dfcea16_4_k_cu_c9055e92_105804cuda3std3__45__cpo6cbeginE
	.align		8
        /*0030*/ 	.dword	_ZN40_INTERNAL_8dfcea16_4_k_cu_c9055e92_105804cuda3std3__45__cpo4cendE
	.align		8
        /*0038*/ 	.dword	_ZN40_INTERNAL_8dfcea16_4_k_cu_c9055e92_105804cuda3std3__442_GLOBAL__N__8dfcea16_4_k_cu_c9055e92_105806ignoreE
	.align		8
        /*0040*/ 	.dword	_ZN40_INTERNAL_8dfcea16_4_k_cu_c9055e92_105804cuda3std3__419piecewise_constructE
	.align		8
        /*0048*/ 	.dword	_ZN40_INTERNAL_8dfcea16_4_k_cu_c9055e92_105804cuda3std3__48in_placeE
	.align		8
        /*0050*/ 	.dword	_ZN40_INTERNAL_8dfcea16_4_k_cu_c9055e92_105804cuda3std6ranges3__45__cpo4swapE
	.align		8
        /*0058*/ 	.dword	_ZN40_INTERNAL_8dfcea16_4_k_cu_c9055e92_105804cuda3std6ranges3__45__cpo9iter_moveE
	.align		8
        /*0060*/ 	.dword	_ZN40_INTERNAL_8dfcea16_4_k_cu_c9055e92_105804cute7productE
	.align		8
        /*0068*/ 	.dword	_ZN40_INTERNAL_8dfcea16_4_k_cu_c9055e92_105804cute1_E
	.align		8
        /*0070*/ 	.dword	$str$25
	.align		8
        /*0078*/ 	.dword	$str$26
	.align		8
        /*0080*/ 	.dword	$str$27
	.align		8
        /*0088*/ 	.dword	$str$28


//--------------------- .text._ZN7cutlass13device_kernelINS_4gemm6kernel13GemmUniversalIN4cute5tupleIJiiiiEEENS1_10collective13CollectiveMmaINS1_35MainloopSm100TmaUmmaWarpSpecializedILi98ELi2ELi4ENS5_IJNS4_1CILi2EEENSA_ILi1EEESC_EEEEENS5_IJNSA_ILi128EEENSA_ILi16EEESG_EEENS_6half_tENS5_IJlSC_lEEESI_SJ_NS4_8TiledMMAINS4_8MMA_AtomIJNS4_26SM100_MMA_F16BF16_2x1SM_SSISI_SI_fLi128ELi16ELNS4_4UMMA5MajorE0ELSO_0ELNSN_7ScaleInE0ELSP_0EEEEEENS4_6LayoutINS5_IJSC_SC_SC_EEENS5_IJNSA_ILi0EEESU_SU_EEEEENS5_IJNS4_10UnderscoreESX_SX_EEEEENS4_18SM100_TMA_2SM_LOADENS4_14ComposedLayoutINS4_7SwizzleILi1ELi4ELi3EEENS4_18smem_ptr_flag_bitsILi16EEENSS_INS5_IJNSA_ILi8EEESG_EEENS5_IJSG_SC_EEEEEEEvNS4_8identityES10_S1A_vS1B_EENS_8epilogue10collective18CollectiveEpilogueINS1D_23Sm100TmaWarpSpecializedILi2ELi1ELi8ELb1ELb0EEEJNS5_IJNSA_ILi64EEESG_SG_EEENS5_IJNSS_IS1I_SC_EENSS_ISG_SC_EEEEESI_SJ_SI_SJ_NS1D_6fusion15FusionCallbacksIS1H_NS1N_17LinearCombinationISI_fSI_fLNS_15FloatRoundStyleE2EEES1J_S1M_JEEENS4_5SM1004TMEM4LOAD25SM100_TMEM_LOAD_32dp32b8xENS4_13SM90_TMA_LOADES1A_NS4_39AutoVectorizingCopyWithAssumedAlignmentILi128EEENS4_14SM90_TMA_STOREES1A_S1Z_S1Z_EEEvvEEEEvNT_6ParamsE --------------------------
	.section	.text._ZN7cutlass13device_kernelINS_4gemm6kernel13GemmUniversalIN4cute5tupleIJiiiiEEENS1_10collective13CollectiveMmaINS1_35MainloopSm100TmaUmmaWarpSpecializedILi98ELi2ELi4ENS5_IJNS4_1CILi2EEENSA_ILi1EEESC_EEEEENS5_IJNSA_ILi128EEENSA_ILi16EEESG_EEENS_6half_tENS5_IJlSC_lEEESI_SJ_NS4_8TiledMMAINS4_8MMA_AtomIJNS4_26SM100_MMA_F16BF16_2x1SM_SSISI_SI_fLi128ELi16ELNS4_4UMMA5MajorE0ELSO_0ELNSN_7ScaleInE0ELSP_0EEEEEENS4_6LayoutINS5_IJSC_SC_SC_EEENS5_IJNSA_ILi0EEESU_SU_EEEEENS5_IJNS4_10UnderscoreESX_SX_EEEEENS4_18SM100_TMA_2SM_LOADENS4_14ComposedLayoutINS4_7SwizzleILi1ELi4ELi3EEENS4_18smem_ptr_flag_bitsILi16EEENSS_INS5_IJNSA_ILi8EEESG_EEENS5_IJSG_SC_EEEEEEEvNS4_8identityES10_S1A_vS1B_EENS_8epilogue10collective18CollectiveEpilogueINS1D_23Sm100TmaWarpSpecializedILi2ELi1ELi8ELb1ELb0EEEJNS5_IJNSA_ILi64EEESG_SG_EEENS5_IJNSS_IS1I_SC_EENSS_ISG_SC_EEEEESI_SJ_SI_SJ_NS1D_6fusion15FusionCallbacksIS1H_NS1N_17LinearCombinationISI_fSI_fLNS_15FloatRoundStyleE2EEES1J_S1M_JEEENS4_5SM1004TMEM4LOAD25SM100_TMEM_LOAD_32dp32b8xENS4_13SM90_TMA_LOADES1A_NS4_39AutoVectorizingCopyWithAssumedAlignmentILi128EEENS4_14SM90_TMA_STOREES1A_S1Z_S1Z_EEEvvEEEEvNT_6ParamsE,"ax",@progbits
	.align	128
.text._ZN7cutlass13device_kernelINS_4gemm6kernel13GemmUniversalIN4cute5tupleIJiiiiEEENS1_10collective13CollectiveMmaINS1_35MainloopSm100TmaUmmaWarpSpecializedILi98ELi2ELi4ENS5_IJNS4_1CILi2EEENSA_ILi1EEESC_EEEEENS5_IJNSA_ILi128EEENSA_ILi16EEESG_EEENS_6half_tENS5_IJlSC_lEEESI_SJ_NS4_8TiledMMAINS4_8MMA_AtomIJNS4_26SM100_MMA_F16BF16_2x1SM_SSISI_SI_fLi128ELi16ELNS4_4UMMA5MajorE0ELSO_0ELNSN_7ScaleInE0ELSP_0EEEEEENS4_6LayoutINS5_IJSC_SC_SC_EEENS5_IJNSA_ILi0EEESU_SU_EEEEENS5_IJNS4_10UnderscoreESX_SX_EEEEENS4_18SM100_TMA_2SM_LOADENS4_14ComposedLayoutINS4_7SwizzleILi1ELi4ELi3EEENS4_18smem_ptr_flag_bitsILi16EEENSS_INS5_IJNSA_ILi8EEESG_EEENS5_IJSG_SC_EEEEEEEvNS4_8identityES10_S1A_vS1B_EENS_8epilogue10collective18CollectiveEpilogueINS1D_23Sm100TmaWarpSpecializedILi2ELi1ELi8ELb1ELb0EEEJNS5_IJNSA_ILi64EEESG_SG_EEENS5_IJNSS_IS1I_SC_EENSS_ISG_SC_EEEEESI_SJ_SI_SJ_NS1D_6fusion15FusionCallbacksIS1H_NS1N_17LinearCombinationISI_fSI_fLNS_15FloatRoundStyleE2EEES1J_S1M_JEEENS4_5SM1004TMEM4LOAD25SM100_TMEM_LOAD_32dp32b8xENS4_13SM90_TMA_LOADES1A_NS4_39AutoVectorizingCopyWithAssumedAlignmentILi128EEENS4_14SM90_TMA_STOREES1A_S1Z_S1Z_EEEvvEEEEvNT_6ParamsE:
        .type           _ZN7cutlass13device_kernelINS_4gemm6kernel13GemmUniversalIN4cute5tupleIJiiiiEEENS1_10collective13CollectiveMmaINS1_35MainloopSm100TmaUmmaWarpSpecializedILi98ELi2ELi4ENS5_IJNS4_1CILi2EEENSA_ILi1EEESC_EEEEENS5_IJNSA_ILi128EEENSA_ILi16EEESG_EEENS_6half_tENS5_IJlSC_lEEESI_SJ_NS4_8TiledMMAINS4_8MMA_AtomIJNS4_26SM100_MMA_F16BF16_2x1SM_SSISI_SI_fLi128ELi16ELNS4_4UMMA5MajorE0ELSO_0ELNSN_7ScaleInE0ELSP_0EEEEEENS4_6LayoutINS5_IJSC_SC_SC_EEENS5_IJNSA_ILi0EEESU_SU_EEEEENS5_IJNS4_10UnderscoreESX_SX_EEEEENS4_18SM100_TMA_2SM_LOADENS4_14ComposedLayoutINS4_7SwizzleILi1ELi4ELi3EEENS4_18smem_ptr_flag_bitsILi16EEENSS_INS5_IJNSA_ILi8EEESG_EEENS5_IJSG_SC_EEEEEEEvNS4_8identityES10_S1A_vS1B_EENS_8epilogue10collective18CollectiveEpilogueINS1D_23Sm100TmaWarpSpecializedILi2ELi1ELi8ELb1ELb0EEEJNS5_IJNSA_ILi64EEESG_SG_EEENS5_IJNSS_IS1I_SC_EENSS_ISG_SC_EEEEESI_SJ_SI_SJ_NS1D_6fusion15FusionCallbacksIS1H_NS1N_17LinearCombinationISI_fSI_fLNS_15FloatRoundStyleE2EEES1J_S1M_JEEENS4_5SM1004TMEM4LOAD25SM100_TMEM_LOAD_32dp32b8xENS4_13SM90_TMA_LOADES1A_NS4_39AutoVectorizingCopyWithAssumedAlignmentILi128EEENS4_14SM90_TMA_STOREES1A_S1Z_S1Z_EEEvvEEEEvNT_6ParamsE,@function
        .size           _ZN7cutlass13device_kernelINS_4gemm6kernel13GemmUniversalIN4cute5tupleIJiiiiEEENS1_10collective13CollectiveMmaINS1_35MainloopSm100TmaUmmaWarpSpecializedILi98ELi2ELi4ENS5_IJNS4_1CILi2EEENSA_ILi1EEESC_EEEEENS5_IJNSA_ILi128EEENSA_ILi16EEESG_EEENS_6half_tENS5_IJlSC_lEEESI_SJ_NS4_8TiledMMAINS4_8MMA_AtomIJNS4_26SM100_MMA_F16BF16_2x1SM_SSISI_SI_fLi128ELi16ELNS4_4UMMA5MajorE0ELSO_0ELNSN_7ScaleInE0ELSP_0EEEEEENS4_6LayoutINS5_IJSC_SC_SC_EEENS5_IJNSA_ILi0EEESU_SU_EEEEENS5_IJNS4_10UnderscoreESX_SX_EEEEENS4_18SM100_TMA_2SM_LOADENS4_14ComposedLayoutINS4_7SwizzleILi1ELi4ELi3EEENS4_18smem_ptr_flag_bitsILi16EEENSS_INS5_IJNSA_ILi8EEESG_EEENS5_IJSG_SC_EEEEEEEvNS4_8identityES10_S1A_vS1B_EENS_8epilogue10collective18CollectiveEpilogueINS1D_23Sm100TmaWarpSpecializedILi2ELi1ELi8ELb1ELb0EEEJNS5_IJNSA_ILi64EEESG_SG_EEENS5_IJNSS_IS1I_SC_EENSS_ISG_SC_EEEEESI_SJ_SI_SJ_NS1D_6fusion15FusionCallbacksIS1H_NS1N_17LinearCombinationISI_fSI_fLNS_15FloatRoundStyleE2EEES1J_S1M_JEEENS4_5SM1004TMEM4LOAD25SM100_TMEM_LOAD_32dp32b8xENS4_13SM90_TMA_LOADES1A_NS4_39AutoVectorizingCopyWithAssumedAlignmentILi128EEENS4_14SM90_TMA_STOREES1A_S1Z_S1Z_EEEvvEEEEvNT_6ParamsE,(.L_x_156 - _ZN7cutlass13device_kernelINS_4gemm6kernel13GemmUniversalIN4cute5tupleIJiiiiEEENS1_10collective13CollectiveMmaINS1_35MainloopSm100TmaUmmaWarpSpecializedILi98ELi2ELi4ENS5_IJNS4_1CILi2EEENSA_ILi1EEESC_EEEEENS5_IJNSA_ILi128EEENSA_ILi16EEESG_EEENS_6half_tENS5_IJlSC_lEEESI_SJ_NS4_8TiledMMAINS4_8MMA_AtomIJNS4_26SM100_MMA_F16BF16_2x1SM_SSISI_SI_fLi128ELi16ELNS4_4UMMA5MajorE0ELSO_0ELNSN_7ScaleInE0ELSP_0EEEEEENS4_6LayoutINS5_IJSC_SC_SC_EEENS5_IJNSA_ILi0EEESU_SU_EEEEENS5_IJNS4_10UnderscoreESX_SX_EEEEENS4_18SM100_TMA_2SM_LOADENS4_14ComposedLayoutINS4_7SwizzleILi1ELi4ELi3EEENS4_18smem_ptr_flag_bitsILi16EEENSS_INS5_IJNSA_ILi8EEESG_EEENS5_IJSG_SC_EEEEEEEvNS4_8identityES10_S1A_vS1B_EENS_8epilogue10collective18CollectiveEpilogueINS1D_23Sm100TmaWarpSpecializedILi2ELi1ELi8ELb1ELb0EEEJNS5_IJNSA_ILi64EEESG_SG_EEENS5_IJNSS_IS1I_SC_EENSS_ISG_SC_EEEEESI_SJ_SI_SJ_NS1D_6fusion15FusionCallbacksIS1H_NS1N_17LinearCombinationISI_fSI_fLNS_15FloatRoundStyleE2EEES1J_S1M_JEEENS4_5SM1004TMEM4LOAD25SM100_TMEM_LOAD_32dp32b8xENS4_13SM90_TMA_LOADES1A_NS4_39AutoVectorizingCopyWithAssumedAlignmentILi128EEENS4_14SM90_TMA_STOREES1A_S1Z_S1Z_EEEvvEEEEvNT_6ParamsE)
        .other          _ZN7cutlass13device_kernelINS_4gemm6kernel13GemmUniversalIN4cute5tupleIJiiiiEEENS1_10collective13CollectiveMmaINS1_35MainloopSm100TmaUmmaWarpSpecializedILi98ELi2ELi4ENS5_IJNS4_1CILi2EEENSA_ILi1EEESC_EEEEENS5_IJNSA_ILi128EEENSA_ILi16EEESG_EEENS_6half_tENS5_IJlSC_lEEESI_SJ_NS4_8TiledMMAINS4_8MMA_AtomIJNS4_26SM100_MMA_F16BF16_2x1SM_SSISI_SI_fLi128ELi16ELNS4_4UMMA5MajorE0ELSO_0ELNSN_7ScaleInE0ELSP_0EEEEEENS4_6LayoutINS5_IJSC_SC_SC_EEENS5_IJNSA_ILi0EEESU_SU_EEEEENS5_IJNS4_10UnderscoreESX_SX_EEEEENS4_18SM100_TMA_2SM_LOADENS4_14ComposedLayoutINS4_7SwizzleILi1ELi4ELi3EEENS4_18smem_ptr_flag_bitsILi16EEENSS_INS5_IJNSA_ILi8EEESG_EEENS5_IJSG_SC_EEEEEEEvNS4_8identityES10_S1A_vS1B_EENS_8epilogue10collective18CollectiveEpilogueINS1D_23Sm100TmaWarpSpecializedILi2ELi1ELi8ELb1ELb0EEEJNS5_IJNSA_ILi64EEESG_SG_EEENS5_IJNSS_IS1I_SC_EENSS_ISG_SC_EEEEESI_SJ_SI_SJ_NS1D_6fusion15FusionCallbacksIS1H_NS1N_17LinearCombinationISI_fSI_fLNS_15FloatRoundStyleE2EEES1J_S1M_JEEENS4_5SM1004TMEM4LOAD25SM100_TMEM_LOAD_32dp32b8xENS4_13SM90_TMA_LOADES1A_NS4_39AutoVectorizingCopyWithAssumedAlignmentILi128EEENS4_14SM90_TMA_STOREES1A_S1Z_S1Z_EEEvvEEEEvNT_6ParamsE,@"STO_CUDA_ENTRY STV_DEFAULT"
_ZN7cutlass13device_kernelINS_4gemm6kernel13GemmUniversalIN4cute5tupleIJiiiiEEENS1_10collective13CollectiveMmaINS1_35MainloopSm100TmaUmmaWarpSpecializedILi98ELi2ELi4ENS5_IJNS4_1CILi2EEENSA_ILi1EEESC_EEEEENS5_IJNSA_ILi128EEENSA_ILi16EEESG_EEENS_6half_tENS5_IJlSC_lEEESI_SJ_NS4_8TiledMMAINS4_8MMA_AtomIJNS4_26SM100_MMA_F16BF16_2x1SM_SSISI_SI_fLi128ELi16ELNS4_4UMMA5MajorE0ELSO_0ELNSN_7ScaleInE0ELSP_0EEEEEENS4_6LayoutINS5_IJSC_SC_SC_EEENS5_IJNSA_ILi0EEESU_SU_EEEEENS5_IJNS4_10UnderscoreESX_SX_EEEEENS4_18SM100_TMA_2SM_LOADENS4_14ComposedLayoutINS4_7SwizzleILi1ELi4ELi3EEENS4_18smem_ptr_flag_bitsILi16EEENSS_INS5_IJNSA_ILi8EEESG_EEENS5_IJSG_SC_EEEEEEEvNS4_8identityES10_S1A_vS1B_EENS_8epilogue10collective18CollectiveEpilogueINS1D_23Sm100TmaWarpSpecializedILi2ELi1ELi8ELb1ELb0EEEJNS5_IJNSA_ILi64EEESG_SG_EEENS5_IJNSS_IS1I_SC_EENSS_ISG_SC_EEEEESI_SJ_SI_SJ_NS1D_6fusion15FusionCallbacksIS1H_NS1N_17LinearCombinationISI_fSI_fLNS_15FloatRoundStyleE2EEES1J_S1M_JEEENS4_5SM1004TMEM4LOAD25SM100_TMEM_LOAD_32dp32b8xENS4_13SM90_TMA_LOADES1A_NS4_39AutoVectorizingCopyWithAssumedAlignmentILi128EEENS4_14SM90_TMA_STOREES1A_S1Z_S1Z_EEEvvEEEEvNT_6ParamsE:
[----:B------:R-:W1:Y:S01]  /*0000*/  LDC R1, c[0x0][0x37c] ;  /* 0x0000df00ff017b82 */ /* 0x000e620000000800 */
[----:B------:R-:W2:Y:S01]  /*0010*/  S2R R61, SR_TID.X ;  /* 0x00000000003d7919 */ /* 0x000ea20000002100 */
[----:B------:R-:W3:Y:S06]  /*0020*/  LDCU.64 UR6, c[0x0][0x890] ;  /* 0x00011200ff0677ac */ /* 0x000eec0008000a00 */
[----:B------:R-:W4:Y:S01]  /*0030*/  S2UR UR37, SR_CgaCtaId ;  /* 0x00000000002579c3 */ /* 0x000f220000008800 */
[----:B------:R-:W-:Y:S02]  /*0040*/  PRMT R49, RZ, 0x7610, R49 ;  /* 0x00007610ff317816 */ /* 0x000fe40000000031 */
[----:B------:R-:W-:Y:S01]  /*0050*/  ELECT P1, URZ, PT ;  /* 0x0000000000ff782f */ /* 0x000fe20003820000 */
[----:B------:R-:W1:Y:S01]  /*0060*/  LDCU.64 UR40, c[0x0][0x358] ;  /* 0x00006b00ff2877ac */ /* 0x000e620008000a00 */
[----:B---3--:R-:W-:-:S04]  /*0070*/  UISETP.NE.U32.AND UP0, UPT, UR6, URZ, UPT ;  /* 0x000000ff0600728c */ /* 0x008fc8000bf05070 */
[----:B------:R-:W-:Y:S02]  /*0080*/  UISETP.NE.AND.EX UP0, UPT, UR7, URZ, UPT, UP0 ;  /* 0x000000ff0700728c */ /* 0x000fe4000bf05300 */
[----:B----4-:R-:W-:Y:S02]  /*0090*/  ULOP3.LUT UR5, UR37, 0x1, URZ, 0xc0, !UPT ;  /* 0x0000000125057892 */ /* 0x010fe4000f8ec0ff */
[----:B------:R-:W-:Y:S01]  /*00a0*/  ULOP3.LUT UR4, UR37, 0x1, URZ, 0x3c, !UPT ;  /* 0x0000000125047892 */ /* 0x000fe2000f8e3cff */
[----:B--2---:R-:W-:-:S05]  /*00b0*/  SHF.R.U32.HI R53, RZ, 0x5, R61 ;  /* 0x00000005ff357819 */ /* 0x004fca000001163d */
[----:B------:R-:W2:Y:S02]  /*00c0*/  SHFL.IDX PT, R0, R53, RZ, 0x1f ;  /* 0x00001fff35007589 */ /* 0x000ea400000e0000 */
[----:B--2---:R-:W-:Y:S01]  /*00d0*/  R2UR UR10, R0 ;  /* 0x00000000000a72ca */ /* 0x004fe200000e0000 */
[----:B-1----:R-:W-:-:S14]  /*00e0*/  BRA.U UP0, `(.L_x_0) ;  /* 0x00000001002c7547 */ /* 0x002fdc000b800000 */
[----:B------:R-:W1:Y:S02]  /*00f0*/  LDCU.64 UR8, c[0x0][0x888] ;  /* 0x00011100ff0877ac */ /* 0x000e640008000a00 */
[----:B-1----:R-:W-:-:S04]  /*0100*/  UISETP.NE.U32.AND UP0, UPT, UR8, URZ, UPT ;  /* 0x000000ff0800728c */ /* 0x002fc8000bf05070 */
[----:B------:R-:W-:-:S09]  /*0110*/  UISETP.NE.AND.EX UP0, UPT, UR9, URZ, UPT, UP0 ;  /* 0x000000ff0900728c */ /* 0x000fd2000bf05300 */
[----:B------:R-:W-:Y:S05]  /*0120*/  BRA.U !UP0, `(.L_x_1) ;  /* 0x0000000108107547 */ /* 0x000fea000b800000 */
[----:B------:R-:W1:Y:S02]  /*0130*/  LDC.64 R30, c[0x0][0x888] ;  /* 0x00022200ff1e7b82 */ /* 0x000e640000000a00 */
[----:B-1----:R1:W5:Y:S01]  /*0140*/  LDG.E R30, desc[UR40][R30.64] ;  /* 0x000000281e1e7981 */ /* 0x002362000c1e1900 */
[----:B------:R-:W-:Y:S01]  /*0150*/  HFMA2 R49, -RZ, RZ, 0, 5.9604644775390625e-08 ;  /* 0x00000001ff317431 */ /* 0x000fe200000001ff */
[----:B------:R-:W-:Y:S05]  /*0160*/  BRA `(.L_x_0) ;  /* 0x00000000000c7947 */ /* 0x000fea0003800000 */
.L_x_1:
[----:B------:R-:W1:Y:S01]  /*0170*/  LDCU UR8, c[0x0][0x880] ;  /* 0x00011000ff0877ac */ /* 0x000e620008000800 */
[----:B------:R-:W-:Y:S01]  /*0180*/  HFMA2 R49, -RZ, RZ, 0, 5.9604644775390625e-08 ;  /* 0x00000001ff317431 */ /* 0x000fe200000001ff */
[----:B-1----:R-:W-:-:S07]  /*0190*/  MOV R30, UR8 ;  /* 0x00000008001e7c02 */ /* 0x002fce0008000f00 */
.L_x_0:
[----:B------:R-:W2:Y:S02]  /*01a0*/  LDCU.64 UR8, c[0x0][0x8b0] ;  /* 0x00011600ff0877ac */ /* 0x000ea40008000a00 */
[----:B--2---:R-:W-:-:S04]  /*01b0*/  UISETP.NE.U32.AND UP0, UPT, UR8, URZ, UPT ;  /* 0x000000ff0800728c */ /* 0x004fc8000bf05070 */
[----:B------:R-:W-:-:S09]  /*01c0*/  UISETP.NE.AND.EX UP0, UPT, UR9, URZ, UPT, UP0 ;  /* 0x000000ff0900728c */ /* 0x000fd2000bf05300 */
[----:B------:R-:W-:Y:S05]  /*01d0*/  BRA.U UP0, `(.L_x_2) ;  /* 0x0000000100247547 */ /* 0x000fea000b800000 */
[----:B------:R-:W2:Y:S02]  /*01e0*/  LDCU.64 UR8, c[0x0][0x8a8] ;  /* 0x00011500ff0877ac */ /* 0x000ea40008000a00 */
[----:B--2---:R-:W-:-:S04]  /*01f0*/  UISETP.NE.U32.AND UP0, UPT, UR8, URZ, UPT ;  /* 0x000000ff0800728c */ /* 0x004fc8000bf05070 */
[----:B------:R-:W-:-:S09]  /*0200*/  UISETP.NE.AND.EX UP0, UPT, UR9, URZ, UPT, UP0 ;  /* 0x000000ff0900728c */ /* 0x000fd2000bf05300 */
[----:B------:R-:W-:Y:S05]  /*0210*/  BRA.U !UP0, `(.L_x_3) ;  /* 0x00000001080c7547 */ /* 0x000fea000b800000 */
[----:B------:R-:W2:Y:S02]  /*0220*/  LDC.64 R2, c[0x0][0x8a8] ;  /* 0x00022a00ff027b82 */ /* 0x000ea40000000a00 */
[----:B--2---:R2:W5:Y:S01]  /*0230*/  LDG.E R29, desc[UR40][R2.64] ;  /* 0x00000028021d7981 */ /* 0x004562000c1e1900 */
[----:B------:R-:W-:Y:S05]  /*0240*/  BRA `(.L_x_2) ;  /* 0x0000000000087947 */ /* 0x000fea0003800000 */
.L_x_3:
[----:B------:R-:W2:Y:S02]  /*0250*/  LDCU UR8, c[0x0][0x8a0] ;  /* 0x00011400ff0877ac */ /* 0x000ea40008000800 */
[----:B--2---:R-:W-:Y:S02]  /*0260*/  MOV R29, UR8 ;  /* 0x00000008001d7c02 */ /* 0x004fe40008000f00 */
.L_x_2:
[----:B------:R-:W-:Y:S01]  /*0270*/  IMAD.U32 R0, RZ, RZ, UR10 ;  /* 0x0000000aff007e24 */ /* 0x000fe2000f8e00ff */
[----:B------:R-:W-:Y:S04]  /*0280*/  BSSY.RECONVERGENT B0, `(.L_x_4) ;  /* 0x000000c000007945 */ /* 0x000fe80003800200 */
[C---:B------:R-:W-:Y:S02]  /*0290*/  ISETP.NE.OR P2, PT, R0.reuse, 0x1, !P1 ;  /* 0x000000010000780c */ /* 0x040fe40004f45670 */
[----:B------:R-:W-:-:S11]  /*02a0*/  ISETP.NE.OR P0, PT, R0, 0x3, !P1 ;  /* 0x000000030000780c */ /* 0x000fd60004f05670 */
[----:B------:R-:W-:Y:S05]  /*02b0*/  @P2 BRA `(.L_x_5) ;  /* 0x0000000000202947 */ /* 0x000fea0003800000 */
[----:B------:R-:W3:Y:S02]  /*02c0*/  LDCU.64 UR8, c[0x0][0x348] ;  /* 0x00006900ff0877ac */ /* 0x000ee40008000a00 */
[----:B---3--:R-:W-:Y:S02]  /*02d0*/  UIADD3 UR12, UP1, UPT, UR8, 0x80, URZ ;  /* 0x00000080080c7890 */ /* 0x008fe4000ff3e0ff */
[----:B------:R-:W-:Y:S02]  /*02e0*/  UIADD3 UR8, UP0, UPT, UR8, 0x180, URZ ;  /* 0x0000018008087890 */ /* 0x000fe4000ff1e0ff */
[----:B------:R-:W-:Y:S02]  /*02f0*/  UIADD3.X UR13, UPT, UPT, URZ, UR9, URZ, UP1, !UPT ;  /* 0x00000009ff0d7290 */ /* 0x000fe40008ffe4ff */
[----:B------:R-:W-:-:S07]  /*0300*/  UIADD3.X UR9, UPT, UPT, URZ, UR9, URZ, UP0, !UPT ;  /* 0x00000009ff097290 */ /* 0x000fce00087fe4ff */
[----:B------:R3:W-:Y:S02]  /*0310*/  UTMACCTL.PF [UR12] ;  /* 0x000000000c0079b9 */ /* 0x0007e40008040000 */
[----:B------:R3:W-:Y:S02]  /*0320*/  UTMACCTL.PF [UR8] ;  /* 0x00000000080079b9 */ /* 0x0007e40008040000 */
[----:B---3--:R-:W-:Y:S01]  /*0330*/  NOP ;  /* 0x0000000000007918 */ /* 0x008fe20000000000 */
.L_x_5:
[----:B------:R-:W-:Y:S05]  /*0340*/  BSYNC.RECONVERGENT B0 ;  /* 0x0000000000007941 */ /* 0x000fea0003800200 */
.L_x_4:
[----:B------:R-:W-:Y:S04]  /*0350*/  BSSY.RECONVERGENT B0, `(.L_x_6) ;  /* 0x000000a000007945 */ /* 0x000fe80003800200 */
        /* <DEDUP_REMOVED lines=9> */
.L_x_7:
[----:B------:R-:W-:Y:S05]  /*03f0*/  BSYNC.RECONVERGENT B0 ;  /* 0x0000000000007941 */ /* 0x000fea0003800200 */
.L_x_6:
[----:B------:R-:W3:Y:S01]  /*0400*/  LDCU.64 UR8, c[0x0][0x888] ;  /* 0x00011100ff0877ac */ /* 0x000ee20008000a00 */
[----:B------:R-:W-:Y:S02]  /*0410*/  UISETP.EQ.U32.AND UP1, UPT, UR6, URZ, UPT ;  /* 0x000000ff0600728c */ /* 0x000fe4000bf22070 */
[----:B------:R-:W-:Y:S02]  /*0420*/  UPLOP3.LUT UP5, UPT, UPT, UPT, UPT, 0x80, 0x8 ;  /* 0x000000000008789c */ /* 0x000fe40003faf070 */
[----:B---3--:R-:W-:-:S04]  /*0430*/  UISETP.NE.U32.AND UP0, UPT, UR8, URZ, UPT ;  /* 0x000000ff0800728c */ /* 0x008fc8000bf05070 */
[----:B------:R-:W-:-:S04]  /*0440*/  UISETP.NE.AND.EX UP0, UPT, UR9, URZ, UPT, UP0 ;  /* 0x000000ff0900728c */ /* 0x000fc8000bf05300 */
[----:B------:R-:W-:-:S04]  /*0450*/  UISETP.EQ.OR.EX UP2, UPT, UR7, URZ, !UP0, UP1 ;  /* 0x000000ff0700728c */ /* 0x000fc8000c742710 */
[----:B------:R-:W-:-:S05]  /*0460*/  UP2UR UR45, UPR, URZ, 0x4 ;  /* 0x00000004ff2d7883 */ /* 0x000fca0008000000 */
[----:B------:R-:W-:Y:S07]  /*0470*/  BRA.U !UP2, `(.L_x_8) ;  /* 0x000000010a207547 */ /* 0x000fee000b800000 */
[----:B------:R-:W-:Y:S01]  /*0480*/  UISETP.NE.U32.AND UP2, UPT, UR6, URZ, UPT ;  /* 0x000000ff0600728c */ /* 0x000fe2000bf45070 */
[----:B-----5:R-:W-:Y:S01]  /*0490*/  FSETP.NEU.AND P0, PT, R30, RZ, PT ;  /* 0x000000ff1e00720b */ /* 0x020fe20003f0d000 */
[----:B------:R-:W-:Y:S02]  /*04a0*/  USEL UR6, URZ, 0xffffffff, UP0 ;  /* 0xffffffffff067887 */ /* 0x000fe40008000000 */
[----:B------:R-:W-:-:S10]  /*04b0*/  UISETP.NE.AND.EX UP2, UPT, UR7, URZ, UPT, UP2 ;  /* 0x000000ff0700728c */ /* 0x000fd4000bf45320 */
[----:B------:R-:W-:Y:S01]  /*04c0*/  VOTEU.ANY UP1, P0 ;  /* 0x0000000000ff7886 */ /* 0x000fe20000020100 */
[----:B------:R-:W-:-:S04]  /*04d0*/  @!UP2 USEL UR6, URZ, 0xffffffff, UP1 ;  /* 0xffffffffff06a887 */ /* 0x000fc80008800000 */
[----:B------:R-:W-:-:S04]  /*04e0*/  ULOP3.LUT UR6, UR6, 0x1, URZ, 0xc0, !UPT ;  /* 0x0000000106067892 */ /* 0x000fc8000f8ec0ff */
[----:B------:R-:W-:-:S11]  /*04f0*/  UISETP.NE.U32.AND UP5, UPT, UR6, 0x1, UPT ;  /* 0x000000010600788c */ /* 0x000fd6000bfa5070 */
.L_x_8:
[----:B------:R-:W3:Y:S01]  /*0500*/  SHFL.IDX PT, R0, R53, RZ, 0x1f ;  /* 0x00001fff35007589 */ /* 0x000ee200000e0000 */
[----:B------:R-:W-:-:S04]  /*0510*/  UISETP.NE.AND UP1, UPT, UR10, 0x2, UPT ;  /* 0x000000020a00788c */ /* 0x000fc8000bf25270 */
[----:B------:R-:W-:Y:S02]  /*0520*/  UISETP.EQ.AND UP2, UPT, UR5, URZ, !UP1 ;  /* 0x000000ff0500728c */ /* 0x000fe4000cf42270 */
[----:B------:R-:W-:-:S04]  /*0530*/  USEL UR7, URZ, 0x1, UP1 ;  /* 0x00000001ff077887 */ /* 0x000fc80008800000 */
[----:B------:R-:W-:Y:S02]  /*0540*/  PLOP3.LUT P5, PT, P1, PT, UP2, 0x80, 0x8 ;  /* 0x000000000008781c */ /* 0x000fe40000faf028 */
[----:B---3--:R-:W-:-:S13]  /*0550*/  ISETP.NE.AND P0, PT, R0, RZ, PT ;  /* 0x000000ff0000720c */ /* 0x008fda0003f05270 */
[----:B------:R-:W-:Y:S05]  /*0560*/  @P0 BRA `(.L_x_9) ;  /* 0x0000000c00400947 */ /* 0x000fea0003800000 */
[----:B------:R-:W-:Y:S01]  /*0570*/  ELECT P0, URZ, PT ;  /* 0x0000000000ff782f */ /* 0x000fe20003800000 */
[----:B------:R-:W-:-:S12]  /*0580*/  BSSY.RECONVERGENT B0, `(.L_x_9) ;  /* 0x00000ce000007945 */ /* 0x000fd80003800200 */
[----:B------:R-:W-:Y:S05]  /*0590*/  @!P0 BRA `(.L_x_10) ;  /* 0x0000000c00308947 */ /* 0x000fea0003800000 */
[----:B------:R-:W-:Y:S01]  /*05a0*/  UMOV UR8, 0x400 ;  /* 0x0000040000087882 */ /* 0x000fe20000000000 */
[----:B------:R-:W-:Y:S01]  /*05b0*/  UMOV UR6, 0x1 ;  /* 0x0000000100067882 */ /* 0x000fe20000000000 */
[----:B------:R-:W-:Y:S02]  /*05c0*/  ULEA UR8, UR37, UR8, 0x18 ;  /* 0x0000000825087291 */ /* 0x000fe4000f8ec0ff */
[----:B------:R-:W-:-:S04]  /*05d0*/  UIADD3 UR12, UPT, UPT, -UR6, 0x100000, URZ ;  /* 0x00100000060c7890 */ /* 0x000fc8000fffe1ff */
[----:B------:R-:W-:Y:S02]  /*05e0*/  USHF.L.U32 UR13, UR12, 0xb, URZ ;  /* 0x0000000b0c0d7899 */ /* 0x000fe400080006ff */
[----:B------:R-:W-:Y:S01]  /*05f0*/  USHF.L.U32 UR12, UR12, 0x1, URZ ;  /* 0x000000010c0c7899 */ /* 0x000fe200080006ff */
[----:B------:R-:W3:Y:S11]  /*0600*/  FENCE.VIEW.ASYNC.S ;  /* 0x00000000000073c6 */ /* 0x000ef60000000000 */
[----:B---3--:R3:W4:Y:S01]  /*0610*/  SYNCS.EXCH.64 URZ, [UR8], UR12 ;  /* 0x0000000c08ff75b2 */ /* 0x0087220008000100 */
[----:B------:R3:W1:Y:S01]  /*0620*/  SYNCS.EXCH.64 URZ, [UR8+0x310], UR12 ;  /* 0x0003100c08ff75b2 */ /* 0x0006620008000100 */
        /* <DEDUP_REMOVED lines=193> */
[----:B------:R3:W1:Y:S02]  /*1240*/  SYNCS.EXCH.64 URZ, [UR8+0x618], UR12 ;  /* 0x0006180c08ff75b2 */ /* 0x0006640008000100 */
[----:B---34-:R-:W-:Y:S01]  /*1250*/  NOP ;  /* 0x0000000000007918 */ /* 0x018fe20000000000 */
.L_x_10:
[----:B------:R-:W-:Y:S05]  /*1260*/  BSYNC.RECONVERGENT B0 ;  /* 0x0000000000007941 */ /* 0x000fea0003800200 */
.L_x_9:
[----:B------:R-:W3:Y:S01]  /*1270*/  SHFL.IDX PT, R0, R53, RZ, 0x1f ;  /* 0x00001fff35007589 */ /* 0x000ee200000e0000 */
[----:B------:R-:W-:Y:S01]  /*1280*/  NOP ;  /* 0x0000000000007918 */ /* 0x000fe20000000000 */
[----:B---3--:R-:W-:-:S13]  /*1290*/  ISETP.NE.AND P0, PT, R0, 0x1, PT ;  /* 0x000000010000780c */ /* 0x008fda0003f05270 */
[----:B------:R-:W-:Y:S05]  /*12a0*/  @P0 BRA `(.L_x_11) ;  /* 0x0000000000440947 */ /* 0x000fea0003800000 */
[----:B------:R-:W-:Y:S01]  /*12b0*/  UMOV UR9, 0x400 ;  /* 0x0000040000097882 */ /* 0x000fe20000000000 */
[----:B------:R-:W-:Y:S01]  /*12c0*/  UMOV UR8, 0x20 ;  /* 0x0000002000087882 */ /* 0x000fe20000000000 */
[----:B------:R-:W-:Y:S01]  /*12d0*/  UMOV UR6, 0x80 ;  /* 0x0000008000067882 */ /* 0x000fe20000000000 */
[----:B------:R-:W-:Y:S02]  /*12e0*/  ULEA UR9, UR37, UR9, 0x18 ;  /* 0x0000000925097291 */ /* 0x000fe4000f8ec0ff */
[----:B------:R-:W-:-:S04]  /*12f0*/  UIADD3 UR12, UPT, UPT, -UR8, 0x100000, URZ ;  /* 0x00100000080c7890 */ /* 0x000fc8000fffe1ff */
[----:B------:R-:W-:Y:S02]  /*1300*/  USHF.L.U32 UR13, UR12, 0xb, URZ ;  /* 0x0000000b0c0d7899 */ /* 0x000fe400080006ff */
[----:B------:R-:W-:Y:S02]  /*1310*/  USHF.L.U32 UR12, UR12, 0x1, URZ ;  /* 0x000000010c0c7899 */ /* 0x000fe400080006ff */
[----:B------:R-:W-:-:S04]  /*1320*/  UIADD3 UR14, UPT, UPT, -UR6, 0x100000, URZ ;  /* 0x00100000060e7890 */ /* 0x000fc8000fffe1ff */
[----:B------:R-:W-:Y:S02]  /*1330*/  USHF.L.U32 UR15, UR14, 0xb, URZ ;  /* 0x0000000b0e0f7899 */ /* 0x000fe400080006ff */
[----:B------:R-:W-:Y:S01]  /*1340*/  USHF.L.U32 UR14, UR14, 0x1, URZ ;  /* 0x000000010e0e7899 */ /* 0x000fe200080006ff */
[----:B------:R-:W-:Y:S01]  /*1350*/  ELECT P0, URZ, PT ;  /* 0x0000000000ff782f */ /* 0x000fe20003800000 */
[----:B------:R-:W3:Y:S02]  /*1360*/  FENCE.VIEW.ASYNC.S ;  /* 0x00000000000073c6 */ /* 0x000ee40000000000 */
[----:B---3--:R3:W4:Y:S08]  /*1370*/  SYNCS.EXCH.64 URZ, [UR9+0x620], UR12 ;  /* 0x0006200c09ff75b2 */ /* 0x0087300008000100 */
[----:B------:R3:W1:Y:S01]  /*1380*/  SYNCS.EXCH.64 URZ, [UR9+0x630], UR14 ;  /* 0x0006300e09ff75b2 */ /* 0x0006620008000100 */
[----:B------:R3:W1:Y:S01]  /*1390*/  SYNCS.EXCH.64 URZ, [UR9+0x628], UR12 ;  /* 0x0006280c09ff75b2 */ /* 0x0006620008000100 */
[----:B------:R3:W1:Y:S01]  /*13a0*/  SYNCS.EXCH.64 URZ, [UR9+0x638], UR14 ;  /* 0x0006380e09ff75b2 */ /* 0x0006620008000100 */
[----:B------:R-:W-:Y:S01]  /*13b0*/  NOP ;  /* 0x0000000000007918 */ /* 0x000fe20000000000 */
.L_x_11:
[----:B------:R-:W2:Y:S01]  /*13c0*/  SHFL.IDX PT, R0, R53, RZ, 0x1f ;  /* 0x00001fff35007589 */ /* 0x000ea200000e0000 */
[----:B------:R-:W-:Y:S01]  /*13d0*/  NOP ;  /* 0x0000000000007918 */ /* 0x000fe20000000000 */
[----:B--2---:R-:W-:-:S13]  /*13e0*/  ISETP.NE.AND P0, PT, R0, 0x3, PT ;  /* 0x000000030000780c */ /* 0x004fda0003f05270 */
[----:B------:R-:W-:Y:S05]  /*13f0*/  @P0 BRA `(.L_x_12) ;  /* 0x00000000002c0947 */ /* 0x000fea0003800000 */
[----:B------:R-:W-:Y:S01]  /*1400*/  UMOV UR8, 0x400 ;  /* 0x0000040000087882 */ /* 0x000fe20000000000 */
[----:B------:R-:W-:Y:S01]  /*1410*/  UMOV UR6, 0x20 ;  /* 0x0000002000067882 */ /* 0x000fe20000000000 */
[----:B------:R-:W-:Y:S02]  /*1420*/  ULEA UR8, UR37, UR8, 0x18 ;  /* 0x0000000825087291 */ /* 0x000fe4000f8ec0ff */
[----:B---3--:R-:W-:-:S04]  /*1430*/  UIADD3 UR12, UPT, UPT, -UR6, 0x100000, URZ ;  /* 0x00100000060c7890 */ /* 0x008fc8000fffe1ff */
[----:B------:R-:W-:Y:S02]  /*1440*/  USHF.L.U32 UR13, UR12, 0xb, URZ ;  /* 0x0000000b0c0d7899 */ /* 0x000fe400080006ff */
[----:B------:R-:W-:Y:S01]  /*1450*/  USHF.L.U32 UR12, UR12, 0x1, URZ ;  /* 0x000000010c0c7899 */ /* 0x000fe200080006ff */
[----:B------:R-:W-:Y:S01]  /*1460*/  ELECT P0, URZ, PT ;  /* 0x0000000000ff782f */ /* 0x000fe20003800000 */
[----:B------:R-:W2:Y:S10]  /*1470*/  FENCE.VIEW.ASYNC.S ;  /* 0x00000000000073c6 */ /* 0x000eb40000000000 */
[----:B--2---:R2:W3:Y:S01]  /*1480*/  SYNCS.EXCH.64 URZ, [UR8+0x640], UR12 ;  /* 0x0006400c08ff75b2 */ /* 0x0044e20008000100 */
[----:B------:R2:W1:Y:S01]  /*1490*/  SYNCS.EXCH.64 URZ, [UR8+0x648], UR12 ;  /* 0x0006480c08ff75b2 */ /* 0x0004620008000100 */
[----:B------:R-:W-:Y:S01]  /*14a0*/  NOP ;  /* 0x0000000000007918 */ /* 0x000fe20000000000 */
.L_x_12:
[----:B------:R-:W4:Y:S01]  /*14b0*/  SHFL.IDX PT, R0, R53, RZ, 0x1f ;  /* 0x00001fff35007589 */ /* 0x000f2200000e0000 */
[----:B------:R-:W-:Y:S01]  /*14c0*/  NOP ;  /* 0x0000000000007918 */ /* 0x000fe20000000000 */
[----:B----4-:R-:W-:-:S13]  /*14d0*/  ISETP.NE.AND P0, PT, R0, 0x4, PT ;  /* 0x000000040000780c */ /* 0x010fda0003f05270 */
[----:B------:R-:W-:Y:S05]  /*14e0*/  @P0 BRA `(.L_x_13) ;  /* 0x0000000000480947 */ /* 0x000fea0003800000 */
[----:B---3--:R-:W-:Y:S01]  /*14f0*/  UMOV UR9, 0x1e0 ;  /* 0x000001e000097882 */ /* 0x008fe20000000000 */
[----:B--2---:R-:W-:Y:S01]  /*1500*/  UMOV UR8, 0x400 ;  /* 0x0000040000087882 */ /* 0x004fe20000000000 */
[----:B------:R-:W-:Y:S01]  /*1510*/  USEL UR9, UR9, 0x1a0, UP5 ;  /* 0x000001a009097887 */ /* 0x000fe2000a800000 */
        /* <DEDUP_REMOVED lines=9> */
[----:B------:R-:W2:Y:S02]  /*15b0*/  FENCE.VIEW.ASYNC.S ;  /* 0x00000000000073c6 */ /* 0x000ea40000000000 */
[----:B--2---:R4:W2:Y:S08]  /*15c0*/  SYNCS.EXCH.64 URZ, [UR8+0x650], UR12 ;  /* 0x0006500c08ff75b2 */ /* 0x0048b00008000100 */
[----:B------:R4:W3:Y:S01]  /*15d0*/  SYNCS.EXCH.64 URZ, [UR8+0x660], UR14 ;  /* 0x0006600e08ff75b2 */ /* 0x0008e20008000100 */
[----:B------:R4:W1:Y:S01]  /*15e0*/  SYNCS.EXCH.64 URZ, [UR8+0x658], UR12 ;  /* 0x0006580c08ff75b2 */ /* 0x0008620008000100 */
[----:B------:R4:W1:Y:S02]  /*15f0*/  SYNCS.EXCH.64 URZ, [UR8+0x668], UR14 ;  /* 0x0006680e08ff75b2 */ /* 0x0008640008000100 */
[----:B----4-:R-:W-:Y:S01]  /*1600*/  NOP ;  /* 0x0000000000007918 */ /* 0x010fe20000000000 */
.L_x_13:
[----:B------:R-:W4:Y:S01]  /*1610*/  SHFL.IDX PT, R0, R53, RZ, 0x1f ;  /* 0x00001fff35007589 */ /* 0x000f2200000e0000 */
[----:B------:R-:W-:Y:S01]  /*1620*/  NOP ;  /* 0x0000000000007918 */ /* 0x000fe20000000000 */
[----:B----4-:R-:W-:-:S13]  /*1630*/  ISETP.NE.AND P0, PT, R0, 0x5, PT ;  /* 0x000000050000780c */ /* 0x010fda0003f05270 */
[----:B------:R-:W-:Y:S05]  /*1640*/  @P0 BRA `(.L_x_14) ;  /* 0x0000000000540947 */ /* 0x000fea0003800000 */
[----:B---3--:R-:W-:Y:S01]  /*1650*/  UMOV UR9, 0x400 ;  /* 0x0000040000097882 */ /* 0x008fe20000000000 */
[----:B--2---:R-:W-:Y:S01]  /*1660*/  UMOV UR8, 0x1 ;  /* 0x0000000100087882 */ /* 0x004fe20000000000 */
        /* <DEDUP_REMOVED lines=13> */
[----:B------:R4:W1:Y:S01]  /*1740*/  SYNCS.EXCH.64 URZ, [UR9+0x698], UR14 ;  /* 0x0006980e09ff75b2 */ /* 0x0008620008000100 */
[----:B------:R4:W1:Y:S01]  /*1750*/  SYNCS.EXCH.64 URZ, [UR9+0x680], UR12 ;  /* 0x0006800c09ff75b2 */ /* 0x0008620008000100 */
[----:B------:R4:W1:Y:S01]  /*1760*/  SYNCS.EXCH.64 URZ, [UR9+0x6a0], UR14 ;  /* 0x0006a00e09ff75b2 */ /* 0x0008620008000100 */
[----:B------:R4:W1:Y:S01]  /*1770*/  SYNCS.EXCH.64 URZ, [UR9+0x688], UR12 ;  /* 0x0006880c09ff75b2 */ /* 0x0008620008000100 */
[----:B------:R4:W1:Y:S02]  /*1780*/  SYNCS.EXCH.64 URZ, [UR9+0x6a8], UR14 ;  /* 0x0006a80e09ff75b2 */ /* 0x0008640008000100 */
[----:B----4-:R-:W-:Y:S01]  /*1790*/  NOP ;  /* 0x0000000000007918 */ /* 0x010fe20000000000 */
.L_x_14:
[----:B------:R-:W4:Y:S01]  /*17a0*/  SHFL.IDX PT, R0, R53, RZ, 0x1f ;  /* 0x00001fff35007589 */ /* 0x000f2200000e0000 */
[----:B------:R-:W-:Y:S01]  /*17b0*/  ISETP.NE.OR P1, PT, RZ, UR10, !P1 ;  /* 0x0000000aff007c0c */ /* 0x000fe2000cf25670 */
[----:B------:R-:W-:Y:S01]  /*17c0*/  NOP ;  /* 0x0000000000007918 */ /* 0x000fe20000000000 */
[----:B----4-:R-:W-:-:S13]  /*17d0*/  ISETP.NE.AND P0, PT, R0, 0x3, PT ;  /* 0x000000030000780c */ /* 0x010fda0003f05270 */
[----:B------:R-:W-:Y:S05]  /*17e0*/  @P0 BRA `(.L_x_15) ;  /* 0x0000000000340947 */ /* 0x000fea0003800000 */
[----:B--2---:R-:W-:Y:S01]  /*17f0*/  UMOV UR8, 0x400 ;  /* 0x0000040000087882 */ /* 0x004fe20000000000 */
[----:B------:R-:W-:Y:S01]  /*1800*/  UMOV UR6, 0x20 ;  /* 0x0000002000067882 */ /* 0x000fe20000000000 */
[----:B------:R-:W-:Y:S02]  /*1810*/  ULEA UR8, UR37, UR8, 0x18 ;  /* 0x0000000825087291 */ /* 0x000fe4000f8ec0ff */
[----:B---3--:R-:W-:-:S04]  /*1820*/  UIADD3 UR12, UPT, UPT, -UR6, 0x100000, URZ ;  /* 0x00100000060c7890 */ /* 0x008fc8000fffe1ff */
[----:B------:R-:W-:Y:S02]  /*1830*/  USHF.L.U32 UR13, UR12, 0xb, URZ ;  /* 0x0000000b0c0d7899 */ /* 0x000fe400080006ff */
[----:B------:R-:W-:Y:S01]  /*1840*/  USHF.L.U32 UR12, UR12, 0x1, URZ ;  /* 0x000000010c0c7899 */ /* 0x000fe200080006ff */
[----:B------:R-:W-:Y:S01]  /*1850*/  ELECT P0, URZ, PT ;  /* 0x0000000000ff782f */ /* 0x000fe20003800000 */
[----:B------:R-:W2:Y:S10]  /*1860*/  FENCE.VIEW.ASYNC.S ;  /* 0x00000000000073c6 */ /* 0x000eb40000000000 */
[----:B--2---:R4:W2:Y:S01]  /*1870*/  SYNCS.EXCH.64 URZ, [UR8+0x6b0], UR12 ;  /* 0x0006b00c08ff75b2 */ /* 0x0048a20008000100 */
[----:B------:R4:W3:Y:S01]  /*1880*/  SYNCS.EXCH.64 URZ, [UR8+0x6c0], UR12 ;  /* 0x0006c00c08ff75b2 */ /* 0x0008e20008000100 */
[----:B------:R4:W1:Y:S01]  /*1890*/  SYNCS.EXCH.64 URZ, [UR8+0x6b8], UR12 ;  /* 0x0006b80c08ff75b2 */ /* 0x0008620008000100 */
[----:B------:R4:W1:Y:S02]  /*18a0*/  SYNCS.EXCH.64 URZ, [UR8+0x6c8], UR12 ;  /* 0x0006c80c08ff75b2 */ /* 0x0008640008000100 */
[----:B----4-:R-:W-:Y:S01]  /*18b0*/  NOP ;  /* 0x0000000000007918 */ /* 0x010fe20000000000 */
.L_x_15:
[----:B------:R-:W-:Y:S01]  /*18c0*/  VOTEU.ALL UP1, P1 ;  /* 0x0000000000ff7886 */ /* 0x000fe20000820000 */
[----:B--2---:R-:W2:Y:S01]  /*18d0*/  LDCU UR8, c[0x0][0x36c] ;  /* 0x00006d80ff0877ac */ /* 0x004ea20008000800 */
[----:B------:R-:W-:Y:S01]  /*18e0*/  NOP ;  /* 0x0000000000007918 */ /* 0x000fe20000000000 */
[----:B------:R-:W-:Y:S01]  /*18f0*/  LOP3.LUT R10, R61, 0x1f, RZ, 0xc0, !PT ;  /* 0x0000001f3d0a7812 */ /* 0x000fe200078ec0ff */
[----:B---3--:R-:W-:Y:S01]  /*1900*/  UMOV UR12, 0x20 ;  /* 0x00000020000c7882 */ /* 0x008fe20000000000 */
[----:B------:R-:W-:Y:S01]  /*1910*/  @!UP1 UMOV UR6, 0x400 ;  /* 0x0000040000069882 */ /* 0x000fe20000000000 */
[----:B------:R-:W-:-:S04]  /*1920*/  @!UP1 UIADD3 UR12, UPT, UPT, -UR12, 0x100000, URZ ;  /* 0x001000000c0c9890 */ /* 0x000fc8000fffe1ff */
[----:B------:R-:W-:Y:S02]  /*1930*/  @!UP1 USHF.L.U32 UR13, UR12, 0xb, URZ ;  /* 0x0000000b0c0d9899 */ /* 0x000fe400080006ff */
[----:B------:R-:W-:Y:S02]  /*1940*/  @!UP1 USHF.L.U32 UR12, UR12, 0x1, URZ ;  /* 0x000000010c0c9899 */ /* 0x000fe400080006ff */
[----:B------:R-:W-:Y:S01]  /*1950*/  @!UP1 ULEA UR6, UR37, UR6, 0x18 ;  /* 0x0000000625069291 */ /* 0x000fe2000f8ec0ff */
[----:B------:R-:W-:Y:S01]  /*1960*/  VOTEU.ALL UP1, P1 ;  /* 0x0000000000ff7886 */ /* 0x000fe20000820000 */
[----:B------:R-:W-:Y:S01]  /*1970*/  UISETP.NE.AND UP4, UPT, UR10, URZ, UPT ;  /* 0x000000ff0a00728c */ /* 0x000fe2000bf85270 */
[----:B------:R-:W3:Y:S09]  /*1980*/  FENCE.VIEW.ASYNC.S ;  /* 0x00000000000073c6 */ /* 0x000ef20000000000 */
[----:B---3--:R3:W4:Y:S01]  /*1990*/  @!UP1 SYNCS.EXCH.64 URZ, [UR6+0x6d0], UR12 ;  /* 0x0006d00c06ff95b2 */ /* 0x0087220008000100 */
[----:B--2---:R-:W-:-:S09]  /*19a0*/  UISETP.EQ.U32.AND UP1, UPT, UR8, 0x1, UPT ;  /* 0x000000010800788c */ /* 0x004fd2000bf22070 */
[----:B------:R-:W-:Y:S05]  /*19b0*/  BRA.U !UP1, `(.L_x_16) ;  /* 0x0000000109087547 */ /* 0x000fea000b800000 */
[----:B-1--4-:R-:W-:Y:S01]  /*19c0*/  UCGABAR_ARV ;  /* 0x00000000000079c7 */ /* 0x012fe20008000000 */
[----:B------:R-:W-:Y:S05]  /*19d0*/  BRA `(.L_x_17) ;  /* 0x0000000000047947 */ /* 0x000fea0003800000 */
.L_x_16:
[----:B-1--4-:R-:W-:Y:S01]  /*19e0*/  NOP ;  /* 0x0000000000007918 */ /* 0x012fe20000000000 */
.L_x_17:
[----:B------:R-:W1:Y:S01]  /*19f0*/  S2R R48, SR_CTAID.Y ;  /* 0x0000000000307919 */ /* 0x000e620000002600 */
[----:B------:R-:W-:-:S05]  /*1a00*/  CS2R.32 R47, SR_CgaSize ;  /* 0x00000000002f7805 */ /* 0x000fca0000008a00 */
[----:B------:R-:W-:-:S05]  /*1a10*/  IMAD R47, R47, -0xa0, RZ ;  /* 0xffffff602f2f7824 */ /* 0x000fca00078e02ff */
[----:B---3--:R-:W-:-:S14]  /*1a20*/  R2UR UR6, R47 ;  /* 0x000000002f0672ca */ /* 0x008fdc00000e0000 */
[----:B------:R-:W2:Y:S01]  /*1a30*/  LDCU UR6, c[0x0][UR6+0x2b4] ;  /* 0x00005680060677ac */ /* 0x000ea20008000800 */
[----:B------:R-:W-:-:S05]  /*1a40*/  CS2R.32 R0, SR_CgaSize ;  /* 0x0000000000007805 */ /* 0x000fca0000008a00 */
[----:B------:R-:W-:-:S06]  /*1a50*/  IMAD R0, R0, -0xa0, RZ ;  /* 0xffffff6000007824 */ /* 0x000fcc00078e02ff */
[----:B------:R-:W3:Y:S01]  /*1a60*/  LDC R0, c[0x0][R0+0x2a4] ;  /* 0x0000a90000007b82 */ /* 0x000ee20000000800 */
[----:B------:R-:W-:Y:S01]  /*1a70*/  PRMT R8, RZ, 0x7610, R8 ;  /* 0x00007610ff087816 */ /* 0x000fe20000000008 */
[----:B------:R-:W4:Y:S01]  /*1a80*/  S2R R9, SR_CTAID.X ;  /* 0x0000000000097919 */ /* 0x000f220000002500 */
[----:B------:R-:W-:-:S05]  /*1a90*/  CS2R.32 R47, SR_CgaSize ;  /* 0x00000000002f7805 */ /* 0x000fca0000008a00 */
[----:B------:R-:W-:-:S05]  /*1aa0*/  IMAD R47, R47, -0xa0, RZ ;  /* 0xffffff602f2f7824 */ /* 0x000fca00078e02ff */
[----:B------:R-:W-:-:S14]  /*1ab0*/  R2UR UR8, R47 ;  /* 0x000000002f0872ca */ /* 0x000fdc00000e0000 */
[----:B------:R-:W3:Y:S01]  /*1ac0*/  LDCU UR8, c[0x0][UR8+0x2b0] ;  /* 0x00005600080877ac */ /* 0x000ee20008000800 */
[----:B------:R-:W-:Y:S01]  /*1ad0*/  UISETP.NE.AND UP2, UPT, UR10, 0x2, UPT ;  /* 0x000000020a00788c */ /* 0x000fe2000bf45270 */
[----:B------:R-:W2:Y:S01]  /*1ae0*/  LDC R11, c[0x0][0xb24] ;  /* 0x0002c900ff0b7b82 */ /* 0x000ea20000000800 */
[----:B------:R-:W-:-:S05]  /*1af0*/  CS2R.32 R2, SR_CgaSize ;  /* 0x0000000000027805 */ /* 0x000fca0000008a00 */
[----:B------:R-:W-:-:S06]  /*1b00*/  IMAD R2, R2, -0xa0, RZ ;  /* 0xffffff6002027824 */ /* 0x000fcc00078e02ff */
[----:B------:R-:W3:Y:S08]  /*1b10*/  LDC R2, c[0x0][R2+0x2a0] ;  /* 0x0000a80002027b82 */ /* 0x000ef00000000800 */
[----:B------:R-:W3:Y:S01]  /*1b20*/  LDC R22, c[0x0][0xb24] ;  /* 0x0002c900ff167b82 */ /* 0x000ee20000000800 */
[----:B-1----:R-:W-:-:S07]  /*1b30*/  I2FP.F32.U32 R31, R48 ;  /* 0x00000030001f7245 */ /* 0x002fce0000201000 */
[----:B------:R-:W1:Y:S01]  /*1b40*/  S2UR UR36, SR_CTAID.Z ;  /* 0x00000000002479c3 */ /* 0x000e620000002700 */
[----:B--2---:R-:W-:Y:S01]  /*1b50*/  ISETP.GE.AND P0, PT, R11, 0x1, PT ;  /* 0x000000010b00780c */ /* 0x004fe20003f06270 */
[----:B----4-:R-:W-:Y:S01]  /*1b60*/  IMAD.MOV.U32 R47, RZ, RZ, R9 ;  /* 0x000000ffff2f7224 */ /* 0x010fe200078e0009 */
[----:B------:R-:W-:Y:S01]  /*1b70*/  I2FP.F32.U32 R46, R9 ;  /* 0x00000009002e7245 */ /* 0x000fe20000201000 */
[----:B------:R-:W-:Y:S01]  /*1b80*/  FMUL R31, R31, UR6 ;  /* 0x000000061f1f7c20 */ /* 0x000fe20008400000 */
[----:B------:R-:W2:Y:S03]  /*1b90*/  LDCU UR6, c[0x0][0xb30] ;  /* 0x00016600ff0677ac */ /* 0x000ea60008000800 */
[----:B---3--:R-:W-:Y:S02]  /*1ba0*/  FMUL R46, R46, UR8 ;  /* 0x000000082e2e7c20 */ /* 0x008fe40008400000 */
[----:B------:R-:W3:Y:S08]  /*1bb0*/  F2I.U32.TRUNC.NTZ R31, R31 ;  /* 0x0000001f001f7305 */ /* 0x000ef0000020f000 */
[----:B------:R-:W4:Y:S01]  /*1bc0*/  F2I.U32.TRUNC.NTZ R46, R46 ;  /* 0x0000002e002e7305 */ /* 0x000f22000020f000 */
[----:B--2---:R-:W-:Y:S01]  /*1bd0*/  UISETP.NE.AND UP3, UPT, UR6, 0x1, UPT ;  /* 0x000000010600788c */ /* 0x004fe2000bf65270 */
[----:B---3--:R-:W-:-:S05]  /*1be0*/  IADD3 R31, PT, PT, -R31, RZ, RZ ;  /* 0x000000ff1f1f7210 */ /* 0x008fca0007ffe1ff */
[----:B------:R-:W-:Y:S01]  /*1bf0*/  IMAD R31, R0, R31, R48 ;  /* 0x0000001f001f7224 */ /* 0x000fe200078e0230 */
[----:B------:R-:W-:Y:S01]  /*1c00*/  PRMT R0, RZ, 0x7610, R0 ;  /* 0x00007610ff007816 */ /* 0x000fe20000000000 */
[----:B----4-:R-:W-:-:S04]  /*1c10*/  IMAD.MOV R46, RZ, RZ, -R46 ;  /* 0x000000ffff2e7224 */ /* 0x010fc800078e0a2e */
[----:B------:R-:W-:Y:S01]  /*1c20*/  IMAD R46, R2, R46, R9 ;  /* 0x0000002e022e7224 */ /* 0x000fe200078e0209 */
[----:B-1----:R-:W-:Y:S06]  /*1c30*/  BRA.U UP4, `(.L_x_18) ;  /* 0x0000000104247547 */ /* 0x002fec000b800000 */
[----:B------:R-:W-:Y:S01]  /*1c40*/  ISETP.NE.AND P1, PT, R31, RZ, PT ;  /* 0x000000ff1f00720c */ /* 0x000fe20003f25270 */
[----:B------:R-:W-:Y:S01]  /*1c50*/  IMAD.MOV.U32 R0, RZ, RZ, 0x3 ;  /* 0x00000003ff007424 */ /* 0x000fe200078e00ff */
[C---:B------:R-:W-:Y:S02]  /*1c60*/  LOP3.LUT R2, R46.reuse, 0xfffffffe, RZ, 0xc0, !PT ;  /* 0xfffffffe2e027812 */ /* 0x040fe400078ec0ff */
[----:B------:R-:W-:Y:S02]  /*1c70*/  ISETP.LT.U32.OR P1, PT, R46, 0x2, !P1 ;  /* 0x000000022e00780c */ /* 0x000fe40004f21470 */
[----:B------:R-:W-:Y:S02]  /*1c80*/  SHF.L.U32 R0, R0, R2, RZ ;  /* 0x0000000200007219 */ /* 0x000fe400000006ff */
[----:B------:R-:W-:Y:S02]  /*1c90*/  SEL R4, RZ, 0x1, !P1 ;  /* 0x00000001ff047807 */ /* 0x000fe40004800000 */
[----:B------:R-:W-:-:S05]  /*1ca0*/  SEL R3, RZ, 0x2, !P1 ;  /* 0x00000002ff037807 */ /* 0x000fca0004800000 */
[----:B------:R-:W-:-:S05]  /*1cb0*/  IMAD.IADD R3, R4, 0x1, R3 ;  /* 0x0000000104037824 */ /* 0x000fca00078e0203 */
[----:B------:R-:W-:Y:S02]  /*1cc0*/  PRMT R8, R3, 0x7610, R8 ;  /* 0x0000761003087816 */ /* 0x000fe40000000008 */
.L_x_18:
[----:B------:R-:W-:Y:S05]  /*1cd0*/  @!P0 BRA `(.L_x_19) ;  /* 0x0000000000b88947 */ /* 0x000fea0003800000 */
[----:B------:R-:W1:Y:S01]  /*1ce0*/  LDC.64 R4, c[0x0][0xb18] ;  /* 0x0002c600ff047b82 */ /* 0x000e620000000a00 */
[----:B------:R-:W-:-:S07]  /*1cf0*/  ISETP.NE.AND P0, PT, R11, 0x1, PT ;  /* 0x000000010b00780c */ /* 0x000fce0003f05270 */
[----:B------:R-:W2:Y:S08]  /*1d00*/  LDC R47, c[0x0][0xb0c] ;  /* 0x0002c300ff2f7b82 */ /* 0x000eb00000000800 */
[----:B------:R-:W3:Y:S08]  /*1d10*/  LDC R14, c[0x0][0x370] ;  /* 0x0000dc00ff0e7b82 */ /* 0x000ef00000000800 */
[----:B------:R-:W4:Y:S01]  /*1d20*/  LDC R13, c[0x0][0x374] ;  /* 0x0000dd00ff0d7b82 */ /* 0x000f220000000800 */
[----:B-1----:R-:W-:-:S07]  /*1d30*/  ISETP.NE.AND P1, PT, R4, 0x1, PT ;  /* 0x000000010400780c */ /* 0x002fce0003f25270 */
[----:B------:R-:W3:Y:S01]  /*1d40*/  LDC.64 R6, c[0x0][0xb10] ;  /* 0x0002c400ff067b82 */ /* 0x000ee20000000a00 */
[----:B--2---:R-:W-:-:S07]  /*1d50*/  ISETP.NE.AND P2, PT, R47, 0x1, PT ;  /* 0x000000012f00780c */ /* 0x004fce0003f45270 */
[----:B------:R-:W1:Y:S08]  /*1d60*/  LDC R12, c[0x0][0xb20] ;  /* 0x0002c800ff0c7b82 */ /* 0x000e700000000800 */
[----:B------:R-:W2:Y:S01]  /*1d70*/  LDC.64 R2, c[0x0][0xb28] ;  /* 0x0002ca00ff027b82 */ /* 0x000ea20000000a00 */
[----:B----4-:R-:W-:-:S04]  /*1d80*/  IMAD.HI.U32 R15, R13, R5, RZ ;  /* 0x000000050d0f7227 */ /* 0x010fc800078e00ff */
[----:B------:R-:W-:-:S04]  /*1d90*/  IMAD.HI.U32 R5, R48, R5, RZ ;  /* 0x0000000530057227 */ /* 0x000fc800078e00ff */
[----:B---3--:R-:W-:-:S05]  /*1da0*/  IMAD.HI.U32 R16, R14, R6, RZ ;  /* 0x000000060e107227 */ /* 0x008fca00078e00ff */
[-C--:B------:R-:W-:Y:S01]  /*1db0*/  @P2 SHF.R.U32.HI R14, RZ, R7.reuse, R16 ;  /* 0x00000007ff0e2219 */ /* 0x080fe20000011610 */
[----:B------:R-:W-:Y:S01]  /*1dc0*/  IMAD.HI.U32 R16, R9, R6, RZ ;  /* 0x0000000609107227 */ /* 0x000fe200078e00ff */
[-C--:B-1----:R-:W-:Y:S02]  /*1dd0*/  @P1 SHF.R.U32.HI R13, RZ, R12.reuse, R15 ;  /* 0x0000000cff0d1219 */ /* 0x082fe4000001160f */
[----:B------:R-:W-:Y:S02]  /*1de0*/  SHF.R.U32.HI R5, RZ, R12, R5 ;  /* 0x0000000cff057219 */ /* 0x000fe40000011605 */
[----:B------:R-:W-:Y:S02]  /*1df0*/  SHF.R.U32.HI R16, RZ, R7, R16 ;  /* 0x00000007ff107219 */ /* 0x000fe40000011610 */
[----:B------:R-:W-:Y:S01]  /*1e00*/  SEL R5, R48, R5, !P1 ;  /* 0x0000000530057207 */ /* 0x000fe20004800000 */
[----:B--2---:R-:W-:Y:S01]  /*1e10*/  IMAD.HI.U32 R15, R13, R2, RZ ;  /* 0x000000020d0f7227 */ /* 0x004fe200078e00ff */
[----:B------:R-:W-:-:S03]  /*1e20*/  SEL R16, R9, R16, !P2 ;  /* 0x0000001009107207 */ /* 0x000fc60005000000 */
[----:B------:R-:W-:Y:S01]  /*1e30*/  IMAD.HI.U32 R6, R14, R2, RZ ;  /* 0x000000020e067227 */ /* 0x000fe200078e00ff */
[----:B------:R-:W-:-:S04]  /*1e40*/  @P0 SHF.R.U32.HI R13, RZ, R3, R15 ;  /* 0x00000003ff0d0219 */ /* 0x000fc8000001160f */
[----:B------:R-:W-:Y:S01]  /*1e50*/  @P0 SHF.R.U32.HI R14, RZ, R3, R6 ;  /* 0x00000003ff0e0219 */ /* 0x000fe20000011606 */
[----:B------:R-:W-:-:S04]  /*1e60*/  IMAD R13, R13, R11, RZ ;  /* 0x0000000b0d0d7224 */ /* 0x000fc800078e02ff */
[----:B------:R-:W-:Y:S01]  /*1e70*/  IMAD R6, R14, R11, RZ ;  /* 0x0000000b0e067224 */ /* 0x000fe200078e02ff */
[----:B------:R-:W-:-:S04]  /*1e80*/  ISETP.GE.AND P1, PT, R5, R13, PT ;  /* 0x0000000d0500720c */ /* 0x000fc80003f26270 */
[----:B------:R-:W-:Y:S01]  /*1e90*/  ISETP.GE.OR P1, PT, R16, R6, P1 ;  /* 0x000000061000720c */ /* 0x000fe20000f26670 */
[----:B------:R-:W-:-:S05]  /*1ea0*/  IMAD.HI.U32 R6, R5, R2, RZ ;  /* 0x0000000205067227 */ /* 0x000fca00078e00ff */
[----:B------:R-:W-:-:S04]  /*1eb0*/  SHF.R.U32.HI R6, RZ, R3, R6 ;  /* 0x00000003ff067219 */ /* 0x000fc80000011606 */
[----:B------:R-:W-:-:S03]  /*1ec0*/  SEL R6, R5, R6, !P0 ;  /* 0x0000000605067207 */ /* 0x000fc60004000000 */
[----:B------:R-:W-:Y:S01]  /*1ed0*/  @!P1 IMAD.HI.U32 R7, R16, R2, RZ ;  /* 0x0000000210079227 */ /* 0x000fe200078e00ff */
[----:B------:R-:W-:-:S04]  /*1ee0*/  IADD3 R2, PT, PT, -R6, RZ, RZ ;  /* 0x000000ff06027210 */ /* 0x000fc80007ffe1ff */
[----:B------:R-:W-:Y:S01]  /*1ef0*/  @!P1 SHF.R.U32.HI R3, RZ, R3, R7 ;  /* 0x00000003ff039219 */ /* 0x000fe20000011607 */
[----:B------:R-:W-:Y:S01]  /*1f00*/  IMAD R2, R11, R2, R5 ;  /* 0x000000020b027224 */ /* 0x000fe200078e0205 */
[----:B------:R-:W-:Y:S02]  /*1f10*/  IADD3 R7, PT, PT, -R5, RZ, RZ ;  /* 0x000000ff05077210 */ /* 0x000fe40007ffe1ff */
[----:B------:R-:W-:-:S03]  /*1f20*/  @!P1 SEL R3, R16, R3, !P0 ;  /* 0x0000000310039207 */ /* 0x000fc60004000000 */
[----:B------:R-:W-:Y:S02]  /*1f30*/  IMAD R7, R4, R7, R48 ;  /* 0x0000000704077224 */ /* 0x000fe400078e0230 */
[--C-:B------:R-:W-:Y:S02]  /*1f40*/  @!P1 IMAD.IADD R6, R6, 0x1, -R3.reuse ;  /* 0x0000000106069824 */ /* 0x100fe400078e0a03 */
[----:B------:R-:W-:Y:S01]  /*1f50*/  @!P1 IMAD R3, R2, R14, R3 ;  /* 0x0000000e02039224 */ /* 0x000fe200078e0203 */
[----:B------:R-:W-:Y:S01]  /*1f60*/  IADD3 R2, PT, PT, -R16, RZ, RZ ;  /* 0x000000ff10027210 */ /* 0x000fe20007ffe1ff */
[----:B------:R-:W-:Y:S02]  /*1f70*/  @!P1 IMAD R5, R6, R11, R16 ;  /* 0x0000000b06059224 */ /* 0x000fe400078e0210 */
[----:B------:R-:W-:Y:S02]  /*1f80*/  @!P1 IMAD.MOV.U32 R16, RZ, RZ, R3 ;  /* 0x000000ffff109224 */ /* 0x000fe400078e0003 */
[----:B------:R-:W-:-:S02]  /*1f90*/  IMAD R2, R47, R2, R9 ;  /* 0x000000022f027224 */ /* 0x000fc400078e0209 */
[----:B------:R-:W-:Y:S02]  /*1fa0*/  IMAD R48, R5, R4, R7 ;  /* 0x0000000405307224 */ /* 0x000fe400078e0207 */
[----:B------:R-:W-:Y:S02]  /*1fb0*/  IMAD R47, R16, R47, R2 ;  /* 0x0000002f102f7224 */ /* 0x000fe400078e0202 */
.L_x_19:
[----:B------:R-:W-:Y:S05]  /*1fc0*/  BRA.U UP3, `(.L_x_20) ;  /* 0x0000000103407547 */ /* 0x000fea000b800000 */
[----:B------:R-:W1:Y:S08]  /*1fd0*/  LDC.64 R4, c[0x0][0xb10] ;  /* 0x0002c400ff047b82 */ /* 0x000e700000000a00 */
[----:B------:R-:W2:Y:S08]  /*1fe0*/  LDC.64 R2, c[0x0][0xb18] ;  /* 0x0002c600ff027b82 */ /* 0x000eb00000000a00 */
[----:B------:R-:W3:Y:S08]  /*1ff0*/  LDC R6, c[0x0][0xb20] ;  /* 0x0002c800ff067b82 */ /* 0x000ef00000000800 */
[----:B------:R-:W4:Y:S01]  /*2000*/  LDC R7, c[0x0][0xb0c] ;  /* 0x0002c300ff077b82 */ /* 0x000f220000000800 */
[----:B-1----:R-:W-:-:S05]  /*2010*/  IMAD.HI.U32 R4, R47, R4, RZ ;  /* 0x000000042f047227 */ /* 0x002fca00078e00ff */
[----:B------:R-:W-:Y:S01]  /*2020*/  SHF.R.U32.HI R4, RZ, R5, R4 ;  /* 0x00000005ff047219 */ /* 0x000fe20000011604 */
[----:B--2---:R-:W-:Y:S01]  /*2030*/  IMAD.HI.U32 R3, R48, R3, RZ ;  /* 0x0000000330037227 */ /* 0x004fe200078e00ff */
[----:B------:R-:W-:-:S04]  /*2040*/  ISETP.NE.AND P0, PT, R2, 0x1, PT ;  /* 0x000000010200780c */ /* 0x000fc80003f05270 */
[----:B---3--:R-:W-:-:S04]  /*2050*/  SHF.R.U32.HI R3, RZ, R6, R3 ;  /* 0x00000006ff037219 */ /* 0x008fc80000011603 */
[----:B------:R-:W-:Y:S02]  /*2060*/  SEL R3, R48, R3, !P0 ;  /* 0x0000000330037207 */ /* 0x000fe40004000000 */
[----:B----4-:R-:W-:-:S04]  /*2070*/  ISETP.NE.AND P1, PT, R7, 0x1, PT ;  /* 0x000000010700780c */ /* 0x010fc80003f25270 */
[----:B------:R-:W-:-:S05]  /*2080*/  SEL R5, R47, R4, !P1 ;  /* 0x000000042f057207 */ /* 0x000fca0004800000 */
[----:B------:R-:W-:Y:S02]  /*2090*/  IMAD.IADD R4, R3, 0x1, -R5 ;  /* 0x0000000103047824 */ /* 0x000fe400078e0a05 */
[----:B------:R-:W-:Y:S02]  /*20a0*/  IMAD.IADD R3, R5, 0x1, -R3 ;  /* 0x0000000105037824 */ /* 0x000fe400078e0a03 */
[----:B------:R-:W-:Y:S02]  /*20b0*/  IMAD R47, R4, R7, R47 ;  /* 0x00000007042f7224 */ /* 0x000fe400078e022f */
[----:B------:R-:W-:Y:S02]  /*20c0*/  IMAD R48, R3, R2, R48 ;  /* 0x0000000203307224 */ /* 0x000fe400078e0230 */
.L_x_20:
[----:B------:R-:W-:Y:S05]  /*20d0*/  BRA.U !UP1, `(.L_x_21) ;  /* 0x00000001090c7547 */ /* 0x000fea000b800000 */
[----:B------:R-:W-:Y:S01]  /*20e0*/  UCGABAR_WAIT ;  /* 0x0000000000007dc7 */ /* 0x000fe20008000000 */
[----:B------:R-:W-:Y:S01]  /*20f0*/  CCTL.IVALL ;  /* 0x00000000ff00798f */ /* 0x000fe20002000000 */
[----:B------:R-:W-:Y:S05]  /*2100*/  BRA `(.L_x_22) ;  /* 0x0000000000047947 */ /* 0x000fea0003800000 */
.L_x_21:
[----:B------:R-:W-:Y:S06]  /*2110*/  BAR.SYNC.DEFER_BLOCKING 0x0 ;  /* 0x0000000000007b1d */ /* 0x000fec0000010000 */
.L_x_22:
[----:B------:R-:W-:Y:S05]  /*2120*/  BRA.U UP2, `(.L_x_23) ;  /* 0x0000001102847547 */ /* 0x000fea000b800000 */
[----:B------:R-:W1:Y:S01]  /*2130*/  LDCU UR15, c[0x0][0x38c] ;  /* 0x00007180ff0f77ac */ /* 0x000e620008000800 */
[----:B------:R-:W2:Y:S01]  /*2140*/  LDC R8, c[0x0][0x370] ;  /* 0x0000dc00ff087b82 */ /* 0x000ea20000000800 */
[C---:B------:R-:W-:Y:S01]  /*2150*/  IMAD.SHL.U32 R17, R9.reuse, 0x8, RZ ;  /* 0x0000000809117824 */ /* 0x040fe200078e00ff */
[----:B------:R-:W-:Y:S01]  /*2160*/  PLOP3.LUT P1, PT, PT, PT, UP5, 0x80, 0x8 ;  /* 0x000000000008781c */ /* 0x000fe20003f2f058 */
[----:B------:R-:W-:Y:S01]  /*2170*/  UISETP.NE.AND UP1, UPT, UR10, URZ, UPT ;  /* 0x000000ff0a00728c */ /* 0x000fe2000bf25270 */
[----:B------:R-:W-:Y:S01]  /*2180*/  ISETP.NE.AND P4, PT, R10, RZ, P5 ;  /* 0x000000ff0a00720c */ /* 0x000fe20002f85270 */
[----:B------:R-:W-:Y:S01]  /*2190*/  IMAD.SHL.U32 R16, R9, 0x40, RZ ;  /* 0x0000004009107824 */ /* 0x000fe200078e00ff */
[----:B------:R-:W-:Y:S01]  /*21a0*/  PLOP3.LUT P1, PT, P1, PT, PT, 0x8, 0x80 ;  /* 0x000000000080781c */ /* 0x000fe20000f2e170 */
[----:B------:R-:W-:Y:S01]  /*21b0*/  IMAD.MOV.U32 R15, RZ, RZ, 0x1 ;  /* 0x00000001ff0f7424 */ /* 0x000fe200078e00ff */
[----:B------:R-:W3:Y:S01]  /*21c0*/  LDC R0, c[0x0][0x374] ;  /* 0x0000dd00ff007b82 */ /* 0x000ee20000000800 */
[----:B------:R-:W-:Y:S01]  /*21d0*/  IMAD.MOV.U32 R14, RZ, RZ, RZ ;  /* 0x000000ffff0e7224 */ /* 0x000fe200078e00ff */
[----:B------:R-:W-:Y:S01]  /*21e0*/  CS2R R12, SRZ ;  /* 0x00000000000c7805 */ /* 0x000fe2000001ff00 */
[----:B------:R-:W-:Y:S01]  /*21f0*/  IMAD.MOV.U32 R11, RZ, RZ, 0x1 ;  /* 0x00000001ff0b7424 */ /* 0x000fe200078e00ff */
[----:B------:R-:W-:Y:S01]  /*2200*/  LOP3.LUT R17, R17, 0x8, RZ, 0xc0, !PT ;  /* 0x0000000811117812 */ /* 0x000fe200078ec0ff */
[----:B------:R-:W4:Y:S01]  /*2210*/  LDCU.64 UR24, c[0x0][0x348] ;  /* 0x00006900ff1877ac */ /* 0x000f220008000a00 */
[----:B-1----:R-:W-:-:S02]  /*2220*/  UIADD3 UR4, UPT, UPT, UR15, 0xf, URZ ;  /* 0x0000000f0f047890 */ /* 0x002fc4000fffe0ff */
[----:B------:R-:W-:Y:S02]  /*2230*/  USEL UR7, UR7, 0x2, UP1 ;  /* 0x0000000207077887 */ /* 0x000fe40008800000 */
[----:B------:R-:W-:Y:S01]  /*2240*/  USHF.R.S32.HI UR22, URZ, 0x1f, UR4 ;  /* 0x0000001fff167899 */ /* 0x000fe20008011404 */
[----:B------:R-:W-:-:S03]  /*2250*/  UMOV UR13, URZ ;  /* 0x000000ff000d7c82 */ /* 0x000fc60008000000 */
[----:B------:R-:W-:Y:S02]  /*2260*/  ULEA.HI UR22, UR22, UR4, URZ, 0x4 ;  /* 0x0000000416167291 */ /* 0x000fe4000f8f20ff */
[----:B------:R-:W-:Y:S02]  /*2270*/  UIADD3 UR4, UPT, UPT, UR15, -0x1, URZ ;  /* 0xffffffff0f047890 */ /* 0x000fe4000fffe0ff */
[----:B------:R-:W-:Y:S02]  /*2280*/  USHF.R.S32.HI UR22, URZ, 0x4, UR22 ;  /* 0x00000004ff167899 */ /* 0x000fe40008011416 */
[----:B------:R-:W-:Y:S02]  /*2290*/  UISETP.GE.U32.AND UP2, UPT, UR4, -0x1f, UPT ;  /* 0xffffffe10400788c */ /* 0x000fe4000bf46070 */
[----:B------:R-:W-:Y:S02]  /*22a0*/  UISETP.LT.U32.AND UP0, UPT, UR22, 0x62, UPT ;  /* 0x000000621600788c */ /* 0x000fe4000bf01070 */
[----:B------:R-:W-:-:S02]  /*22b0*/  UIADD3 UR15, UPT, UPT, UR15, 0x1e, URZ ;  /* 0x0000001e0f0f7890 */ /* 0x000fc4000fffe0ff */
[----:B------:R-:W-:-:S04]  /*22c0*/  USEL UR21, UR22, 0x62, UP0 ;  /* 0x0000006216157887 */ /* 0x000fc80008000000 */
[----:B------:R-:W-:Y:S02]  /*22d0*/  UIADD3 UR6, UPT, UPT, UR21, -0x1, URZ ;  /* 0xffffffff15067890 */ /* 0x000fe4000fffe0ff */
[----:B------:R-:W-:Y:S02]  /*22e0*/  @UP2 UIADD3 UR6, UPT, UPT, UR21, URZ, URZ ;  /* 0x000000ff15062290 */ /* 0x000fe4000fffe0ff */
[----:B------:R-:W-:Y:S02]  /*22f0*/  UIADD3 UR14, UPT, UPT, UR22, -UR21, URZ ;  /* 0x80000015160e7290 */ /* 0x000fe4000fffe0ff */
[----:B------:R-:W-:Y:S02]  /*2300*/  UIADD3 UR5, UPT, UPT, UR6, 0x1, URZ ;  /* 0x0000000106057890 */ /* 0x000fe4000fffe0ff */
[----:B--2-4-:R-:W-:-:S12]  /*2310*/  UIADD3 UR6, UPT, UPT, -UR6, URZ, URZ ;  /* 0x000000ff06067290 */ /* 0x014fd8000fffe1ff */
.L_x_43:
[----:B------:R-:W-:Y:S01]  /*2320*/  UISETP.NE.AND UP0, UPT, UR37, URZ, UPT ;  /* 0x000000ff2500728c */ /* 0x000fe2000bf05270 */
[----:B------:R-:W1:Y:S08]  /*2330*/  S2UR UR37, SR_CgaCtaId ;  /* 0x00000000002579c3 */ /* 0x000e700000008800 */
[----:B------:R-:W-:Y:S05]  /*2340*/  BRA.U UP0, `(.L_x_24) ;  /* 0x0000000100347547 */ /* 0x000fea000b800000 */
[----:B------:R-:W2:Y:S01]  /*2350*/  S2R R2, SR_CgaCtaId ;  /* 0x0000000000027919 */ /* 0x000ea20000008800 */
[----:B------:R-:W-:-:S04]  /*2360*/  MOV R3, 0x400 ;  /* 0x0000040000037802 */ /* 0x000fc80000000f00 */
[----:B--2---:R-:W-:Y:S02]  /*2370*/  LEA R2, R2, R3, 0x18 ;  /* 0x0000000302027211 */ /* 0x004fe400078ec0ff */
[----:B------:R-:W-:-:S03]  /*2380*/  SHF.L.U32 R3, R11, 0x1f, RZ ;  /* 0x0000001f0b037819 */ /* 0x000fc600000006ff */
[----:B------:R-:W-:-:S04]  /*2390*/  IMAD R2, R12, 0x8, R2 ;  /* 0x000000080c027824 */ /* 0x000fc800078e0202 */
[----:B------:R-:W2:Y:S02]  /*23a0*/  SYNCS.PHASECHK.TRANS64.TRYWAIT P0, [R2+URZ+0x6c0], R3 ;  /* 0x0006c003020075a7 */ /* 0x000ea400080011ff */
[----:B--2---:R-:W-:Y:S05]  /*23b0*/  @!P0 BRA `(.L_x_25) ;  /* 0x0000004800c08947 */ /* 0x004fea0003800000 */
.L_x_120:
[----:B------:R-:W-:Y:S01]  /*23c0*/  VIADD R12, R12, 0x1 ;  /* 0x000000010c0c7836 */ /* 0x000fe20000000000 */
[----:B------:R2:W-:Y:S04]  /*23d0*/  SYNCS.ARRIVE.TRANS64.A1T0 RZ, [R2+URZ+0x6b0], RZ ;  /* 0x0006b0ff02ff79a7 */ /* 0x0005e800081000ff */
[----:B------:R-:W-:-:S04]  /*23e0*/  ISETP.NE.AND P0, PT, R12, 0x2, PT ;  /* 0x000000020c00780c */ /* 0x000fc80003f05270 */
[----:B------:R-:W-:Y:S02]  /*23f0*/  SEL R12, R12, RZ, P0 ;  /* 0x000000ff0c0c7207 */ /* 0x000fe40000000000 */
[----:B--2---:R-:W-:-:S04]  /*2400*/  SEL R2, RZ, 0x1, P0 ;  /* 0x00000001ff027807 */ /* 0x004fc80000000000 */
[----:B------:R-:W-:-:S07]  /*2410*/  LOP3.LUT R11, R11, R2, RZ, 0x3c, !PT ;  /* 0x000000020b0b7212 */ /* 0x000fce00078e3cff */
.L_x_24:
[----:B------:R-:W-:Y:S01]  /*2420*/  UMOV UR4, 0x400 ;  /* 0x0000040000047882 */ /* 0x000fe20000000000 */
[----:B------:R-:W-:Y:S01]  /*2430*/  SHF.L.U32 R2, R15, 0x1f, RZ ;  /* 0x0000001f0f027819 */ /* 0x000fe200000006ff */
[----:B-1----:R-:W-:Y:S01]  /*2440*/  ULEA UR4, UR37, UR4, 0x18 ;  /* 0x0000000425047291 */ /* 0x002fe2000f8ec0ff */
[----:B------:R-:W-:Y:S01]  /*2450*/  R2UR UR35, R16 ;  /* 0x00000000102372ca */ /* 0x000fe200000e0000 */
[----:B------:R-:W-:Y:S01]  /*2460*/  UISETP.GE.U32.AND UP0, UPT, UR15, 0x1f, UPT ;  /* 0x0000001f0f00788c */ /* 0x000fe2000bf06070 */
[----:B------:R-:W-:Y:S01]  /*2470*/  R2UR UR11, R17 ;  /* 0x00000000110b72ca */ /* 0x000fe200000e0000 */
[----:B------:R-:W-:Y:S01]  /*2480*/  ULEA UR8, UR13, UR4, 0x3 ;  /* 0x000000040d087291 */ /* 0x000fe2000f8e18ff */
[----:B------:R-:W-:-:S08]  /*2490*/  UMOV UR23, URZ ;  /* 0x000000ff00177c82 */ /* 0x000fd00008000000 */
[----:B------:R1:W2:Y:S01]  /*24a0*/  SYNCS.PHASECHK.TRANS64.TRYWAIT P0, [UR8+0x310], R2 ;  /* 0x00031002ff0075a7 */ /* 0x0002a20008001108 */
[----:B------:R-:W-:-:S13]  /*24b0*/  R2UR UR8, R48 ;  /* 0x00000000300872ca */ /* 0x000fda00000e0000 */
[----:B------:R-:W-:Y:S01]  /*24c0*/  ULEA UR11, UR8, UR11, 0x4 ;  /* 0x0000000b080b7291 */ /* 0x000fe2000f8e20ff */
[----:B-1----:R-:W-:-:S05]  /*24d0*/  LEA.HI R2, R47, R47, RZ, 0x1 ;  /* 0x0000002f2f027211 */ /* 0x002fca00078f08ff */
[----:B------:R-:W-:-:S05]  /*24e0*/  IMAD.SHL.U32 R2, R2, 0x40, RZ ;  /* 0x0000004002027824 */ /* 0x000fca00078e00ff */
[----:B------:R-:W-:-:S04]  /*24f0*/  LOP3.LUT R2, R2, 0xffffff80, RZ, 0xc0, !PT ;  /* 0xffffff8002027812 */ /* 0x000fc800078ec0ff */
[----:B------:R-:W-:-:S13]  /*2500*/  R2UR UR9, R2 ;  /* 0x00000000020972ca */ /* 0x000fda00000e0000 */
[----:B------:R-:W-:Y:S01]  /*2510*/  ULOP3.LUT UR35, UR9, 0x40, UR35, 0xf8, !UPT ;  /* 0x0000004009237892 */ /* 0x000fe2000f8ef823 */
[----:B------:R-:W-:Y:S11]  /*2520*/  BRA.U !UP0, `(.L_x_26) ;  /* 0x0000000108c07547 */ /* 0x000ff6000b800000 */
[----:B------:R-:W-:Y:S01]  /*2530*/  UMOV UR16, UR6 ;  /* 0x0000000600107c82 */ /* 0x000fe20008000000 */
[----:B------:R-:W-:Y:S01]  /*2540*/  UMOV UR17, UR13 ;  /* 0x0000000d00117c82 */ /* 0x000fe20008000000 */
[----:B------:R-:W-:-:S05]  /*2550*/  UMOV UR34, URZ ;  /* 0x000000ff00227c82 */ /* 0x000fca0008000000 */
.L_x_32:
[----:B------:R-:W-:Y:S01]  /*2560*/  ULEA UR33, UR17, UR4, 0x3 ;  /* 0x0000000411217291 */ /* 0x000fe2000f8e18ff */
[----:B------:R-:W-:Y:S01]  /*2570*/  @P5 MOV R3, 0x1200 ;  /* 0x0000120000035802 */ /* 0x000fe20000000f00 */
[----:B-12-4-:R-:W-:Y:S10]  /*2580*/  @P0 BRA `(.L_x_27) ;  /* 0x00000000000c0947 */ /* 0x016ff40003800000 */
[----:B------:R-:W-:-:S04]  /*2590*/  SHF.L.U32 R4, R15, 0x1f, RZ ;  /* 0x0000001f0f047819 */ /* 0x000fc800000006ff */
[----:B------:R-:W1:Y:S02]  /*25a0*/  SYNCS.PHASECHK.TRANS64.TRYWAIT P0, [UR33+0x310], R4 ;  /* 0x00031004ff0075a7 */ /* 0x000e640008001121 */
[----:B-1----:R-:W-:Y:S05]  /*25b0*/  @!P0 BRA `(.L_x_28) ;  /* 0x0000004800548947 */ /* 0x002fea0003800000 */
.L_x_27:
[----:B------:R2:W-:Y:S01]  /*25c0*/  @P5 SYNCS.ARRIVE.TRANS64 RZ, [UR33], R3 ;  /* 0x00000003ffff59a7 */ /* 0x0005e20008000021 */
[----:B------:R-:W-:Y:S02]  /*25d0*/  ULOP3.LUT UR8, UR7, 0x2, URZ, 0xfc, !UPT ;  /* 0x0000000207087892 */ /* 0x000fe4000f8efcff */
[----:B------:R-:W-:Y:S02]  /*25e0*/  UIADD3 UR16, UPT, UPT, UR16, 0x1, URZ ;  /* 0x0000000110107890 */ /* 0x000fe4000fffe0ff */
[----:B------:R-:W-:Y:S02]  /*25f0*/  UISETP.NE.AND UP0, UPT, UR8, 0x2, UPT ;  /* 0x000000020800788c */ /* 0x000fe4000bf05270 */
[----:B------:R-:W-:-:S07]  /*2600*/  UISETP.NE.AND UP2, UPT, UR16, 0x1, UPT ;  /* 0x000000011000788c */ /* 0x000fce000bf45270 */
[----:B------:R-:W-:Y:S05]  /*2610*/  BRA.U UP0, `(.L_x_29) ;  /* 0x0000000100047547 */ /* 0x000fea000b800000 */
[----:B------:R-:W-:Y:S05]  /*2620*/  BPT.TRAP 0x1 ;  /* 0x000000040000795c */ /* 0x000fea0000300000 */
.L_x_29:
[----:B------:R-:W-:Y:S04]  /*2630*/  BSSY.RECONVERGENT B0, `(.L_x_30) ;  /* 0x0000003000007945 */ /* 0x000fe80003800200 */
[----:B------:R-:W-:Y:S05]  /*2640*/  @!P4 BRA `(.L_x_31) ;  /* 0x000000000004c947 */ /* 0x000fea0003800000 */
[----:B------:R-:W-:Y:S05]  /*2650*/  BPT.TRAP 0x1 ;  /* 0x000000040000795c */ /* 0x000fea0000300000 */
.L_x_31:
[----:B------:R-:W-:Y:S05]  /*2660*/  BSYNC.RECONVERGENT B0 ;  /* 0x0000000000007941 */ /* 0x000fea0003800200 */
.L_x_30:
[----:B------:R-:W-:Y:S02]  /*2670*/  UIADD3 UR13, UPT, UPT, UR17, 0x1, URZ ;  /* 0x00000001110d7890 */ /* 0x000fe4000fffe0ff */
[----:B------:R-:W-:Y:S02]  /*2680*/  ULEA UR32, UR17, UR4, 0xb ;  /* 0x0000000411207291 */ /* 0x000fe4000f8e58ff */
[----:B------:R-:W-:Y:S02]  /*2690*/  UISETP.NE.AND UP0, UPT, UR13, 0x62, UPT ;  /* 0x000000620d00788c */ /* 0x000fe4000bf05270 */
[----:B------:R-:W-:Y:S02]  /*26a0*/  UIADD3 UR28, UP1, UPT, UR24, 0x80, URZ ;  /* 0x00000080181c7890 */ /* 0x000fe4000ff3e0ff */
[----:B------:R-:W-:Y:S02]  /*26b0*/  USEL UR9, URZ, 0x1, UP0 ;  /* 0x00000001ff097887 */ /* 0x000fe40008000000 */
[----:B------:R-:W-:-:S02]  /*26c0*/  USEL UR13, UR13, URZ, UP0 ;  /* 0x000000ff0d0d7287 */ /* 0x000fc40008000000 */
[----:B------:R-:W-:Y:S02]  /*26d0*/  UIADD3 UR26, UP0, UPT, UR24, 0x180, URZ ;  /* 0x00000180181a7890 */ /* 0x000fe4000ff1e0ff */
[----:B------:R-:W-:Y:S01]  /*26e0*/  ULEA UR8, UR13, UR4, 0x3 ;  /* 0x000000040d087291 */ /* 0x000fe2000f8e18ff */
[----:B------:R-:W-:Y:S01]  /*26f0*/  LOP3.LUT R15, R15, UR9, RZ, 0x3c, !PT ;  /* 0x000000090f0f7c12 */ /* 0x000fe2000f8e3cff */
[----:B------:R-:W-:Y:S02]  /*2700*/  ULOP3.LUT UR33, UR33, 0xfefffff8, URZ, 0xc0, !UPT ;  /* 0xfefffff821217892 */ /* 0x000fe4000f8ec0ff */
[----:B------:R-:W-:Y:S01]  /*2710*/  UIADD3.X UR29, UPT, UPT, URZ, UR25, URZ, UP1, !UPT ;  /* 0x00000019ff1d7290 */ /* 0x000fe20008ffe4ff */
[----:B-1----:R-:W-:Y:S01]  /*2720*/  SHF.L.U32 R2, R15, 0x1f, RZ ;  /* 0x0000001f0f027819 */ /* 0x002fe200000006ff */
[----:B------:R-:W-:Y:S02]  /*2730*/  UIADD3 UR32, UPT, UPT, UR32, 0x1900, URZ ;  /* 0x0000190020207890 */ /* 0x000fe4000fffe0ff */
[----:B------:R-:W-:Y:S01]  /*2740*/  UIADD3.X UR27, UPT, UPT, URZ, UR25, URZ, UP0, !UPT ;  /* 0x00000019ff1b7290 */ /* 0x000fe200087fe4ff */
[----:B------:R1:W4:Y:S01]  /*2750*/  SYNCS.PHASECHK.TRANS64.TRYWAIT P0, [UR8+0x310], R2 ;  /* 0x00031002ff0075a7 */ /* 0x0003220008001108 */
[----:B------:R-:W-:Y:S01]  /*2760*/  ULEA UR8, UR17, UR4, 0x8 ;  /* 0x0000000411087291 */ /* 0x000fe2000f8e40ff */
[----:B------:R-:W-:Y:S01]  /*2770*/  UMOV UR18, 0x0 ;  /* 0x0000000000127882 */ /* 0x000fe20000000000 */
[----:B------:R-:W-:-:S02]  /*2780*/  UMOV UR19, 0x10000000 ;  /* 0x1000000000137882 */ /* 0x000fc40000000000 */
[----:B------:R-:W-:Y:S01]  /*2790*/  UIADD3 UR8, UPT, UPT, UR8, 0x32900, URZ ;  /* 0x0003290008087890 */ /* 0x000fe2000fffe0ff */
[----:B------:R2:W-:Y:S01]  /*27a0*/  UTMALDG.3D.2CTA [UR32], [UR28], desc[UR18] ;  /* 0x000012201c0075b4 */ /* 0x0005e20008211000 */
[----:B------:R-:W-:Y:S01]  /*27b0*/  UMOV UR10, UR34 ;  /* 0x00000022000a7c82 */ /* 0x000fe20008000000 */
[----:B------:R-:W-:Y:S01]  /*27c0*/  UMOV UR12, UR36 ;  /* 0x00000024000c7c82 */ /* 0x000fe20008000000 */
[----:B------:R-:W-:Y:S01]  /*27d0*/  UMOV UR9, UR33 ;  /* 0x0000002100097c82 */ /* 0x000fe20008000000 */
[----:B------:R-:W-:Y:S01]  /*27e0*/  UMOV UR23, UR5 ;  /* 0x0000000500177c82 */ /* 0x000fe20008000000 */
[----:B------:R-:W-:-:S03]  /*27f0*/  UMOV UR17, UR13 ;  /* 0x0000000d00117c82 */ /* 0x000fc60008000000 */
[----:B------:R1:W-:Y:S01]  /*2800*/  UTMALDG.3D.2CTA [UR8], [UR26], desc[UR18] ;  /* 0x000012081a0075b4 */ /* 0x0003e20008211000 */
[----:B--2---:R-:W-:Y:S01]  /*2810*/  UIADD3 UR34, UPT, UPT, UR34, 0x10, URZ ;  /* 0x0000001022227890 */ /* 0x004fe2000fffe0ff */
[----:B------:R-:W-:Y:S11]  /*2820*/  BRA.U UP2, `(.L_x_32) ;  /* 0xfffffffd024c7547 */ /* 0x000ff6000b83ffff */
.L_x_26:
[----:B-1----:R-:W-:Y:S01]  /*2830*/  ULEA UR8, UR13, UR4, 0x3 ;  /* 0x000000040d087291 */ /* 0x002fe2000f8e18ff */
[----:B------:R-:W-:Y:S01]  /*2840*/  SHF.L.U32 R2, R15, 0x1f, RZ ;  /* 0x0000001f0f027819 */ /* 0x000fe200000006ff */
[----:B------:R-:W-:Y:S01]  /*2850*/  @!P1 SYNCS.ARRIVE.TRANS64.A1T0 RZ, [UR4+0x648], RZ ;  /* 0x000648ffffff99a7 */ /* 0x000fe20008100004 */
[----:B------:R-:W-:-:S06]  /*2860*/  UISETP.GT.AND UP0, UPT, UR22, UR21, UPT ;  /* 0x000000151600728c */ /* 0x000fcc000bf04270 */
[----:B--2-4-:R1:W2:Y:S03]  /*2870*/  SYNCS.PHASECHK.TRANS64.TRYWAIT P0, [UR8+0x310], R2 ;  /* 0x00031002ff0075a7 */ /* 0x0142a60008001108 */
[----:B------:R-:W-:Y:S05]  /*2880*/  BRA.U !UP0, `(.L_x_33) ;  /* 0x0000000108c07547 */ /* 0x000fea000b800000 */
[----:B------:R-:W-:Y:S01]  /*2890*/  UIADD3 UR26, UPT, UPT, UR14, UR23, URZ ;  /* 0x000000170e1a7290 */ /* 0x000fe2000fffe0ff */
[----:B------:R-:W-:-:S11]  /*28a0*/  UMOV UR27, UR13 ;  /* 0x0000000d001b7c82 */ /* 0x000fd60008000000 */
.L_x_39:
[----:B------:R-:W-:Y:S01]  /*28b0*/  ULEA UR17, UR27, UR4, 0x3 ;  /* 0x000000041b117291 */ /* 0x000fe2000f8e18ff */
[----:B--2---:R-:W-:Y:S01]  /*28c0*/  @P5 MOV R3, 0x1200 ;  /* 0x0000120000035802 */ /* 0x004fe20000000f00 */
[----:B-12---:R-:W-:Y:S10]  /*28d0*/  @P0 BRA `(.L_x_34) ;  /* 0x00000000000c0947 */ /* 0x006ff40003800000 */
[----:B------:R-:W-:-:S04]  /*28e0*/  SHF.L.U32 R4, R15, 0x1f, RZ ;  /* 0x0000001f0f047819 */ /* 0x000fc800000006ff */
[----:B------:R-:W2:Y:S02]  /*28f0*/  SYNCS.PHASECHK.TRANS64.TRYWAIT P0, [UR17+0x310], R4 ;  /* 0x00031004ff0075a7 */ /* 0x000ea40008001111 */
[----:B--2---:R-:W-:Y:S05]  /*2900*/  @!P0 BRA `(.L_x_35) ;  /* 0x0000004400988947 */ /* 0x004fea0003800000 */
.L_x_34:
[----:B------:R2:W-:Y:S01]  /*2910*/  @P5 SYNCS.ARRIVE.TRANS64 RZ, [UR17], R3 ;  /* 0x00000003ffff59a7 */ /* 0x0005e20008000011 */
[----:B------:R-:W-:-:S04]  /*2920*/  ULOP3.LUT UR8, UR7, 0x2, URZ, 0xfc, !UPT ;  /* 0x0000000207087892 */ /* 0x000fc8000f8efcff */
[----:B------:R-:W-:-:S09]  /*2930*/  UISETP.NE.AND UP0, UPT, UR8, 0x2, UPT ;  /* 0x000000020800788c */ /* 0x000fd2000bf05270 */
[----:B------:R-:W-:Y:S05]  /*2940*/  BRA.U UP0, `(.L_x_36) ;  /* 0x0000000100047547 */ /* 0x000fea000b800000 */
[----:B------:R-:W-:Y:S05]  /*2950*/  BPT.TRAP 0x1 ;  /* 0x000000040000795c */ /* 0x000fea0000300000 */
.L_x_36:
[----:B------:R-:W-:Y:S04]  /*2960*/  BSSY.RECONVERGENT B0, `(.L_x_37) ;  /* 0x0000003000007945 */ /* 0x000fe80003800200 */
[----:B------:R-:W-:Y:S05]  /*2970*/  @!P4 BRA `(.L_x_38) ;  /* 0x000000000004c947 */ /* 0x000fea0003800000 */
[----:B------:R-:W-:Y:S05]  /*2980*/  BPT.TRAP 0x1 ;  /* 0x000000040000795c */ /* 0x000fea0000300000 */
.L_x_38:
[----:B------:R-:W-:Y:S05]  /*2990*/  BSYNC.RECONVERGENT B0 ;  /* 0x0000000000007941 */ /* 0x000fea0003800200 */
.L_x_37:
        /* <DEDUP_REMOVED lines=9> */
[----:B------:R-:W-:Y:S02]  /*2a30*/  USHF.L.U32 UR18, UR23, 0x4, URZ ;  /* 0x0000000417127899 */ /* 0x000fe400080006ff */
[----:B------:R-:W-:Y:S01]  /*2a40*/  ULOP3.LUT UR17, UR17, 0xfefffff8, URZ, 0xc0, !UPT ;  /* 0xfefffff811117892 */ /* 0x000fe2000f8ec0ff */
[----:B-1----:R-:W-:Y:S01]  /*2a50*/  SHF.L.U32 R2, R15, 0x1f, RZ ;  /* 0x0000001f0f027819 */ /* 0x002fe200000006ff */
[----:B------:R-:W-:Y:S02]  /*2a60*/  UIADD3 UR16, UPT, UPT, UR16, 0x1900, URZ ;  /* 0x0000190010107890 */ /* 0x000fe4000fffe0ff */
[----:B------:R-:W-:Y:S01]  /*2a70*/  UIADD3.X UR33, UPT, UPT, URZ, UR25, URZ, UP1, !UPT ;  /* 0x00000019ff217290 */ /* 0x000fe20008ffe4ff */
[----:B------:R4:W1:Y:S01]  /*2a80*/  SYNCS.PHASECHK.TRANS64.TRYWAIT P0, [UR8+0x310], R2 ;  /* 0x00031002ff0075a7 */ /* 0x0008620008001108 */
[----:B------:R-:W-:-:S02]  /*2a90*/  ULEA UR8, UR27, UR4, 0x8 ;  /* 0x000000041b087291 */ /* 0x000fc4000f8e40ff */
[----:B------:R-:W-:Y:S02]  /*2aa0*/  UIADD3.X UR31, UPT, UPT, URZ, UR25, URZ, UP0, !UPT ;  /* 0x00000019ff1f7290 */ /* 0x000fe400087fe4ff */
[----:B------:R-:W-:Y:S01]  /*2ab0*/  UIADD3 UR8, UPT, UPT, UR8, 0x32900, URZ ;  /* 0x0003290008087890 */ /* 0x000fe2000fffe0ff */
[----:B------:R-:W-:Y:S01]  /*2ac0*/  UMOV UR28, 0x0 ;  /* 0x00000000001c7882 */ /* 0x000fe20000000000 */
[----:B------:R-:W-:Y:S01]  /*2ad0*/  UMOV UR29, 0x10000000 ;  /* 0x10000000001d7882 */ /* 0x000fe20000000000 */
[----:B------:R-:W-:Y:S01]  /*2ae0*/  UMOV UR19, UR35 ;  /* 0x0000002300137c82 */ /* 0x000fe20008000000 */
[----:B------:R-:W-:Y:S01]  /*2af0*/  UMOV UR20, UR36 ;  /* 0x0000002400147c82 */ /* 0x000fe20008000000 */
[----:B------:R-:W-:Y:S01]  /*2b00*/  UMOV UR12, UR36 ;  /* 0x00000024000c7c82 */ /* 0x000fe20008000000 */
[----:B------:R-:W-:Y:S01]  /*2b10*/  UMOV UR9, UR17 ;  /* 0x0000001100097c82 */ /* 0x000fe20008000000 */
[----:B------:R-:W-:Y:S01]  /*2b20*/  UMOV UR10, UR18 ;  /* 0x00000012000a7c82 */ /* 0x000fe20008000000 */
[----:B------:R4:W-:Y:S01]  /*2b30*/  UTMALDG.3D.2CTA [UR16], [UR32], desc[UR28] ;  /* 0x00001c10200075b4 */ /* 0x0009e20008211000 */
[----:B------:R-:W-:Y:S01]  /*2b40*/  UIADD3 UR23, UPT, UPT, UR23, 0x1, URZ ;  /* 0x0000000117177890 */ /* 0x000fe2000fffe0ff */
[----:B------:R-:W-:-:S03]  /*2b50*/  UMOV UR27, UR13 ;  /* 0x0000000d001b7c82 */ /* 0x000fc60008000000 */
[----:B------:R-:W-:Y:S01]  /*2b60*/  UISETP.NE.AND UP0, UPT, UR23, UR26, UPT ;  /* 0x0000001a1700728c */ /* 0x000fe2000bf05270 */
[----:B------:R4:W-:Y:S08]  /*2b70*/  UTMALDG.3D.2CTA [UR8], [UR30], desc[UR28] ;  /* 0x00001c081e0075b4 */ /* 0x0009f00008211000 */
[----:B----4-:R-:W-:Y:S05]  /*2b80*/  BRA.U UP0, `(.L_x_39) ;  /* 0xfffffffd00487547 */ /* 0x010fea000b83ffff */
.L_x_33:
[C---:B-1----:R-:W-:Y:S01]  /*2b90*/  LEA R2, R14.reuse, UR4, 0x3 ;  /* 0x000000040e027c11 */ /* 0x042fe2000f8e18ff */
[----:B------:R-:W-:Y:S01]  /*2ba0*/  NOP ;  /* 0x0000000000007918 */ /* 0x000fe20000000000 */
[----:B--2---:R-:W-:Y:S02]  /*2bb0*/  SHF.L.U32 R3, R13, 0x1f, RZ ;  /* 0x0000001f0d037819 */ /* 0x004fe400000006ff */
[----:B------:R-:W-:Y:S02]  /*2bc0*/  LEA R4, R14, UR4, 0x4 ;  /* 0x000000040e047c11 */ /* 0x000fe4000f8e20ff */
[----:B------:R-:W1:Y:S02]  /*2bd0*/  SYNCS.PHASECHK.TRANS64.TRYWAIT P0, [R2+URZ+0x650], R3 ;  /* 0x00065003020075a7 */ /* 0x000e6400080011ff */
[----:B-1----:R-:W-:Y:S05]  /*2be0*/  @!P0 BRA `(.L_x_40) ;  /* 0x0000004000f88947 */ /* 0x002fea0003800000 */
.L_x_123:
[----:B------:R-:W2:Y:S01]  /*2bf0*/  LDS.128 R4, [R4+0x6e0] ;  /* 0x0006e00004047984 */ /* 0x000ea20000000c00 */
[----:B------:R-:W-:Y:S01]  /*2c00*/  ISETP.GE.AND P0, PT, R22, 0x1, PT ;  /* 0x000000011600780c */ /* 0x000fe20003f06270 */
[----:B-1----:R-:W-:Y:S01]  /*2c10*/  VIADD R2, R2, 0x660 ;  /* 0x0000066002027836 */ /* 0x002fe20000000000 */
[----:B------:R-:W-:Y:S01]  /*2c20*/  @!PT LDS RZ, [RZ] ;  /* 0x00000000fffff984 */ /* 0x000fe20000000800 */
[----:B------:R-:W-:Y:S01]  /*2c30*/  @!PT LDS RZ, [RZ] ;  /* 0x00000000fffff984 */ /* 0x000fe20000000800 */
[----:B------:R-:W-:Y:S01]  /*2c40*/  @!PT LDS RZ, [RZ] ;  /* 0x00000000fffff984 */ /* 0x000fe20000000800 */
[----:B------:R-:W-:Y:S01]  /*2c50*/  @!PT LDS RZ, [RZ] ;  /* 0x00000000fffff984 */ /* 0x000fe20000000800 */
[----:B------:R1:W-:Y:S06]  /*2c60*/  MEMBAR.ALL.CTA ;  /* 0x0000000000007992 */ /* 0x0003ec0000008000 */
[----:B-1----:R-:W1:Y:S01]  /*2c70*/  FENCE.VIEW.ASYNC.S ;  /* 0x00000000000073c6 */ /* 0x002e620000000000 */
[----:B------:R-:W-:-:S04]  /*2c80*/  PRMT R2, RZ, 0x654, R2 ;  /* 0x00000654ff027816 */ /* 0x000fc80000000002 */
[----:B-1----:R1:W-:Y:S01]  /*2c90*/  SYNCS.ARRIVE.TRANS64.RED.A1T0 RZ, [R2+URZ], RZ ;  /* 0x000000ff02ff79a7 */ /* 0x0023e200081004ff */
[----:B--2---:R-:W-:-:S13]  /*2ca0*/  LOP3.LUT P2, RZ, R6, 0x1, RZ, 0xc0, !PT ;  /* 0x0000000106ff7812 */ /* 0x004fda000784c0ff */
[----:B------:R-:W-:Y:S01]  /*2cb0*/  @P2 SHF.R.U32.HI R3, RZ, 0x10, R5 ;  /* 0x00000010ff032819 */ /* 0x000fe20000011605 */
[----:B------:R-:W-:Y:S01]  /*2cc0*/  VOTEU.ANY UP0, P2 ;  /* 0x0000000000ff7886 */ /* 0x000fe20001000100 */
[----:B------:R-:W-:Y:S02]  /*2cd0*/  @P2 MOV R10, R4 ;  /* 0x00000004000a2202 */ /* 0x000fe40000000f00 */
[----:B------:R-:W-:Y:S02]  /*2ce0*/  @P2 R2UR.BROADCAST UR8, R3 ;  /* 0x00000000030822ca */ /* 0x000fe400008e0000 */
[----:B------:R-:W-:-:S11]  /*2cf0*/  @P2 LOP3.LUT R9, R5, 0xffff, RZ, 0xc0, !PT ;  /* 0x0000ffff05092812 */ /* 0x000fd600078ec0ff */
[----:B------:R-:W-:Y:S01]  /*2d00*/  @UP0 UMOV UR36, UR8 ;  /* 0x0000000800240c82 */ /* 0x000fe20008000000 */
[----:B-1----:R-:W-:Y:S05]  /*2d10*/  @!P0 BRA `(.L_x_41) ;  /* 0x0000000000b88947 */ /* 0x002fea0003800000 */
[----:B------:R-:W3:Y:S01]  /*2d20*/  LDC.64 R4, c[0x0][0xb18] ;  /* 0x0002c600ff047b82 */ /* 0x000ee20000000a00 */
[----:B------:R-:W-:-:S07]  /*2d30*/  ISETP.NE.AND P3, PT, R22, 0x1, PT ;  /* 0x000000011600780c */ /* 0x000fce0003f65270 */
[----:B------:R-:W1:Y:S08]  /*2d40*/  LDC.64 R6, c[0x0][0xb10] ;  /* 0x0002c400ff067b82 */ /* 0x000e700000000a00 */
[----:B------:R-:W2:Y:S08]  /*2d50*/  LDC R18, c[0x0][0xb20] ;  /* 0x0002c800ff127b82 */ /* 0x000eb00000000800 */
[----:B------:R-:W4:Y:S01]  /*2d60*/  LDC R19, c[0x0][0xb0c] ;  /* 0x0002c300ff137b82 */ /* 0x000f220000000800 */
[----:B---3--:R-:W-:Y:S01]  /*2d70*/  IMAD.HI.U32 R21, R0, R5, RZ ;  /* 0x0000000500157227 */ /* 0x008fe200078e00ff */
[----:B------:R-:W-:-:S03]  /*2d80*/  ISETP.NE.AND P0, PT, R4, 0x1, PT ;  /* 0x000000010400780c */ /* 0x000fc60003f05270 */
[----:B------:R-:W-:-:S03]  /*2d90*/  IMAD.HI.U32 R5, R9, R5, RZ ;  /* 0x0000000509057227 */ /* 0x000fc600078e00ff */
[----:B------:R-:W3:Y:S01]  /*2da0*/  LDC.64 R2, c[0x0][0xb28] ;  /* 0x0002ca00ff027b82 */ /* 0x000ee20000000a00 */
[----:B-1----:R-:W-:-:S04]  /*2db0*/  IMAD.HI.U32 R23, R8, R6, RZ ;  /* 0x0000000608177227 */ /* 0x002fc800078e00ff */
[----:B------:R-:W-:Y:S01]  /*2dc0*/  IMAD.HI.U32 R24, R10, R6, RZ ;  /* 0x000000060a187227 */ /* 0x000fe200078e00ff */
[----:B------:R-:W-:Y:S02]  /*2dd0*/  SHF.R.U32.HI R23, RZ, R7, R23 ;  /* 0x00000007ff177219 */ /* 0x000fe40000011617 */
[-C--:B--2---:R-:W-:Y:S02]  /*2de0*/  SHF.R.U32.HI R21, RZ, R18.reuse, R21 ;  /* 0x00000012ff157219 */ /* 0x084fe40000011615 */
[----:B------:R-:W-:Y:S02]  /*2df0*/  SHF.R.U32.HI R5, RZ, R18, R5 ;  /* 0x00000012ff057219 */ /* 0x000fe40000011605 */
[----:B------:R-:W-:Y:S02]  /*2e00*/  SEL R21, R0, R21, !P0 ;  /* 0x0000001500157207 */ /* 0x000fe40004000000 */
[----:B------:R-:W-:Y:S02]  /*2e10*/  SHF.R.U32.HI R24, RZ, R7, R24 ;  /* 0x00000007ff187219 */ /* 0x000fe40000011618 */
[----:B----4-:R-:W-:-:S02]  /*2e20*/  ISETP.NE.AND P1, PT, R19, 0x1, PT ;  /* 0x000000011300780c */ /* 0x010fc40003f25270 */
[----:B------:R-:W-:Y:S02]  /*2e30*/  SEL R5, R9, R5, !P0 ;  /* 0x0000000509057207 */ /* 0x000fe40004000000 */
[----:B------:R-:W-:Y:S02]  /*2e40*/  SEL R23, R8, R23, !P1 ;  /* 0x0000001708177207 */ /* 0x000fe40004800000 */
[----:B------:R-:W-:Y:S01]  /*2e50*/  SEL R24, R10, R24, !P1 ;  /* 0x000000180a187207 */ /* 0x000fe20004800000 */
[----:B---3--:R-:W-:-:S04]  /*2e60*/  IMAD.HI.U32 R20, R21, R2, RZ ;  /* 0x0000000215147227 */ /* 0x008fc800078e00ff */
        /* <DEDUP_REMOVED lines=10> */
[----:B------:R-:W-:-:S04]  /*2f10*/  @!P0 IMAD.HI.U32 R7, R24, R2, RZ ;  /* 0x0000000218078227 */ /* 0x000fc800078e00ff */
[----:B------:R-:W-:Y:S01]  /*2f20*/  IMAD.MOV R2, RZ, RZ, -R6 ;  /* 0x000000ffff027224 */ /* 0x000fe200078e0a06 */
[----:B------:R-:W-:Y:S02]  /*2f30*/  @!P0 SHF.R.U32.HI R3, RZ, R3, R7 ;  /* 0x00000003ff038219 */ /* 0x000fe40000011607 */
[----:B------:R-:W-:Y:S01]  /*2f40*/  IADD3 R7, PT, PT, -R5, RZ, RZ ;  /* 0x000000ff05077210 */ /* 0x000fe20007ffe1ff */
[----:B------:R-:W-:Y:S01]  /*2f50*/  IMAD R2, R22, R2, R5 ;  /* 0x0000000216027224 */ /* 0x000fe200078e0205 */
        /* <DEDUP_REMOVED lines=10> */
.L_x_41:
[----:B------:R-:W1:Y:S02]  /*3000*/  LDCU UR8, c[0x0][0xb30] ;  /* 0x00016600ff0877ac */ /* 0x000e640008000800 */
[----:B-1----:R-:W-:-:S09]  /*3010*/  UISETP.NE.AND UP0, UPT, UR8, 0x1, UPT ;  /* 0x000000010800788c */ /* 0x002fd2000bf05270 */
[----:B------:R-:W-:Y:S05]  /*3020*/  BRA.U UP0, `(.L_x_42) ;  /* 0x0000000100407547 */ /* 0x000fea000b800000 */
[----:B------:R-:W1:Y:S08]  /*3030*/  LDC.64 R4, c[0x0][0xb10] ;  /* 0x0002c400ff047b82 */ /* 0x000e700000000a00 */
[----:B------:R-:W2:Y:S08]  /*3040*/  LDC.64 R2, c[0x0][0xb18] ;  /* 0x0002c600ff027b82 */ /* 0x000eb00000000a00 */
[----:B------:R-:W4:Y:S08]  /*3050*/  LDC R6, c[0x0][0xb20] ;  /* 0x0002c800ff067b82 */ /* 0x000f300000000800 */
[----:B------:R-:W3:Y:S01]  /*3060*/  LDC R7, c[0x0][0xb0c] ;  /* 0x0002c300ff077b82 */ /* 0x000ee20000000800 */
[----:B-1----:R-:W-:-:S05]  /*3070*/  IMAD.HI.U32 R4, R10, R4, RZ ;  /* 0x000000040a047227 */ /* 0x002fca00078e00ff */
[----:B------:R-:W-:Y:S01]  /*3080*/  SHF.R.U32.HI R4, RZ, R5, R4 ;  /* 0x00000005ff047219 */ /* 0x000fe20000011604 */
[----:B--2---:R-:W-:Y:S01]  /*3090*/  IMAD.HI.U32 R3, R9, R3, RZ ;  /* 0x0000000309037227 */ /* 0x004fe200078e00ff */
[----:B------:R-:W-:-:S04]  /*30a0*/  ISETP.NE.AND P0, PT, R2, 0x1, PT ;  /* 0x000000010200780c */ /* 0x000fc80003f05270 */
[----:B----4-:R-:W-:-:S04]  /*30b0*/  SHF.R.U32.HI R3, RZ, R6, R3 ;  /* 0x00000006ff037219 */ /* 0x010fc80000011603 */
[----:B------:R-:W-:Y:S02]  /*30c0*/  SEL R3, R9, R3, !P0 ;  /* 0x0000000309037207 */ /* 0x000fe40004000000 */
[----:B---3--:R-:W-:-:S04]  /*30d0*/  ISETP.NE.AND P1, PT, R7, 0x1, PT ;  /* 0x000000010700780c */ /* 0x008fc80003f25270 */
[----:B------:R-:W-:-:S05]  /*30e0*/  SEL R4, R10, R4, !P1 ;  /* 0x000000040a047207 */ /* 0x000fca0004800000 */
[----:B------:R-:W-:Y:S02]  /*30f0*/  IMAD.IADD R5, R3, 0x1, -R4 ;  /* 0x0000000103057824 */ /* 0x000fe400078e0a04 */
[----:B------:R-:W-:Y:S02]  /*3100*/  IMAD.IADD R3, R4, 0x1, -R3 ;  /* 0x0000000104037824 */ /* 0x000fe400078e0a03 */
[----:B------:R-:W-:Y:S02]  /*3110*/  IMAD R10, R5, R7, R10 ;  /* 0x00000007050a7224 */ /* 0x000fe400078e020a */
[----:B------:R-:W-:-:S07]  /*3120*/  IMAD R9, R3, R2, R9 ;  /* 0x0000000203097224 */ /* 0x000fce00078e0209 */
.L_x_42:
[----:B------:R-:W-:Y:S01]  /*3130*/  VIADD R14, R14, 0x1 ;  /* 0x000000010e0e7836 */ /* 0x000fe20000000000 */
[----:B------:R-:W-:Y:S01]  /*3140*/  PLOP3.LUT P1, PT, PT, PT, PT, 0x80, 0x8 ;  /* 0x000000000008781c */ /* 0x000fe20003f2f070 */
[----:B------:R-:W-:Y:S02]  /*3150*/  IMAD.IADD R47, R10, 0x1, R46 ;  /* 0x000000010a2f7824 */ /* 0x000fe400078e022e */
[----:B------:R-:W-:Y:S01]  /*3160*/  IMAD.IADD R48, R9, 0x1, R31 ;  /* 0x0000000109307824 */ /* 0x000fe200078e021f */
[----:B------:R-:W-:-:S04]  /*3170*/  ISETP.NE.AND P0, PT, R14, 0x2, PT ;  /* 0x000000020e00780c */ /* 0x000fc80003f05270 */
[----:B------:R-:W-:Y:S02]  /*3180*/  SEL R2, RZ, 0x1, P0 ;  /* 0x00000001ff027807 */ /* 0x000fe40000000000 */
[----:B------:R-:W-:Y:S02]  /*3190*/  SEL R14, R14, RZ, P0 ;  /* 0x000000ff0e0e7207 */ /* 0x000fe40000000000 */
[----:B------:R-:W-:Y:S01]  /*31a0*/  LOP3.LUT R13, R13, R2, RZ, 0x3c, !PT ;  /* 0x000000020d0d7212 */ /* 0x000fe200078e3cff */
[----:B------:R-:W-:Y:S05]  /*31b0*/  @P2 BRA `(.L_x_43) ;  /* 0xfffffff000582947 */ /* 0x000fea000383ffff */
[----:B---3--:R-:W-:Y:S01]  /*31c0*/  HFMA2 R0, -RZ, RZ, 0, 0 ;  /* 0x00000000ff007431 */ /* 0x008fe200000001ff */
[----:B------:R-:W-:-:S12]  /*31d0*/  UIADD3 UR4, UPT, UPT, UR4, 0x310, URZ ;  /* 0x0000031004047890 */ /* 0x000fd8000fffe0ff */
.L_x_46:
[----:B------:R-:W-:Y:S01]  /*31e0*/  ULEA UR5, UR13, UR4, 0x3 ;  /* 0x000000040d057291 */ /* 0x000fe2000f8e18ff */
[----:B-1----:R-:W-:-:S08]  /*31f0*/  SHF.L.U32 R3, R15, 0x1f, RZ ;  /* 0x0000001f0f037819 */ /* 0x002fd000000006ff */
[----:B------:R-:W1:Y:S02]  /*3200*/  SYNCS.PHASECHK.TRANS64.TRYWAIT P0, [UR5], R3 ;  /* 0x00000003ff0075a7 */ /* 0x000e640008001105 */
[----:B-1----:R-:W-:Y:S05]  /*3210*/  @!P0 BRA `(.L_x_44) ;  /* 0x0000003c00808947 */ /* 0x002fea0003800000 */
.L_x_125:
[----:B------:R-:W-:-:S04]  /*3220*/  UIADD3 UR6, UPT, UPT, UR13, 0x1, URZ ;  /* 0x000000010d067890 */ /* 0x000fc8000fffe0ff */
[----:B------:R-:W-:-:S04]  /*3230*/  UISETP.NE.AND UP0, UPT, UR6, 0x62, UPT ;  /* 0x000000620600788c */ /* 0x000fc8000bf05270 */
[----:B------:R-:W-:Y:S02]  /*3240*/  USEL UR7, URZ, 0x1, UP0 ;  /* 0x00000001ff077887 */ /* 0x000fe40008000000 */
[----:B------:R-:W-:-:S04]  /*3250*/  USEL UR6, UR6, URZ, UP0 ;  /* 0x000000ff06067287 */ /* 0x000fc80008000000 */
[----:B------:R-:W-:Y:S01]  /*3260*/  ULEA UR5, UR6, UR4, 0x3 ;  /* 0x0000000406057291 */ /* 0x000fe2000f8e18ff */
[----:B------:R-:W-:-:S04]  /*3270*/  LOP3.LUT R15, R15, UR7, RZ, 0x3c, !PT ;  /* 0x000000070f0f7c12 */ /* 0x000fc8000f8e3cff */
[----:B-1----:R-:W-:-:S04]  /*3280*/  SHF.L.U32 R3, R15, 0x1f, RZ ;  /* 0x0000001f0f037819 */ /* 0x002fc800000006ff */
[----:B------:R-:W1:Y:S02]  /*3290*/  SYNCS.PHASECHK.TRANS64.TRYWAIT P0, [UR5], R3 ;  /* 0x00000003ff0075a7 */ /* 0x000e640008001105 */
[----:B-1----:R-:W-:Y:S05]  /*32a0*/  @!P0 BRA `(.L_x_45) ;  /* 0x0000003c00748947 */ /* 0x002fea0003800000 */
.L_x_127:
[----:B------:R-:W-:Y:S01]  /*32b0*/  VIADD R0, R0, 0x2 ;  /* 0x0000000200007836 */ /* 0x000fe20000000000 */
[----:B------:R-:W-:-:S04]  /*32c0*/  UIADD3 UR13, UPT, UPT, UR6, 0x1, URZ ;  /* 0x00000001060d7890 */ /* 0x000fc8000fffe0ff */
[----:B------:R-:W-:Y:S01]  /*32d0*/  ISETP.NE.AND P0, PT, R0, 0x62, PT ;  /* 0x000000620000780c */ /* 0x000fe20003f05270 */
[----:B------:R-:W-:-:S04]  /*32e0*/  UISETP.NE.AND UP0, UPT, UR13, 0x62, UPT ;  /* 0x000000620d00788c */ /* 0x000fc8000bf05270 */
[----:B------:R-:W-:Y:S02]  /*32f0*/  USEL UR7, URZ, 0x1, UP0 ;  /* 0x00000001ff077887 */ /* 0x000fe40008000000 */
[----:B------:R-:W-:-:S04]  /*3300*/  USEL UR13, UR13, URZ, UP0 ;  /* 0x000000ff0d0d7287 */ /* 0x000fc80008000000 */
[----:B------:R-:W-:Y:S02]  /*3310*/  LOP3.LUT R15, R15, UR7, RZ, 0x3c, !PT ;  /* 0x000000070f0f7c12 */ /* 0x000fe4000f8e3cff */
[----:B------:R-:W-:Y:S06]  /*3320*/  @!P0 EXIT ;  /* 0x000000000000894d */ /* 0x000fec0003800000 */
[----:B------:R-:W-:Y:S05]  /*3330*/  BRA `(.L_x_46) ;  /* 0xfffffffc00a87947 */ /* 0x000fea000383ffff */
.L_x_23:
[----:B------:R-:W-:-:S04]  /*3340*/  UISETP.NE.AND UP1, UPT, UR37, URZ, UPT ;  /* 0x000000ff2500728c */ /* 0x000fc8000bf25270 */
[----:B------:R-:W-:-:S09]  /*3350*/  UISETP.NE.OR UP1, UPT, UR10, 0x1, UP1 ;  /* 0x000000010a00788c */ /* 0x000fd20008f25670 */
[----:B------:R-:W-:Y:S05]  /*3360*/  BRA.U UP1, `(.L_x_47) ;  /* 0x00000005014c7547 */ /* 0x000fea000b800000 */
[----:B------:R-:W-:Y:S01]  /*3370*/  ISETP.GE.U32.AND P2, PT, R10, 0x2, PT ;  /* 0x000000020a00780c */ /* 0x000fe20003f46070 */
[----:B------:R-:W-:Y:S01]  /*3380*/  IMAD.MOV.U32 R12, RZ, RZ, 0x1 ;  /* 0x00000001ff0c7424 */ /* 0x000fe200078e00ff */
[----:B------:R-:W-:Y:S02]  /*3390*/  MOV R11, RZ ;  /* 0x000000ff000b7202 */ /* 0x000fe40000000f00 */
[----:B------:R-:W-:Y:S01]  /*33a0*/  CS2R R8, SRZ ;  /* 0x0000000000087805 */ /* 0x000fe2000001ff00 */
[----:B------:R-:W-:Y:S01]  /*33b0*/  IMAD.MOV.U32 R3, RZ, RZ, RZ ;  /* 0x000000ffff037224 */ /* 0x000fe200078e00ff */
[----:B------:R-:W-:Y:S01]  /*33c0*/  UMOV UR4, 0x400 ;  /* 0x0000040000047882 */ /* 0x000fe20000000000 */
[----:B------:R-:W-:Y:S01]  /*33d0*/  UMOV UR6, URZ ;  /* 0x000000ff00067c82 */ /* 0x000fe20008000000 */
[----:B------:R-:W-:-:S12]  /*33e0*/  ULEA UR37, UR37, UR4, 0x18 ;  /* 0x0000000425257291 */ /* 0x000fd8000f8ec0ff */
.L_x_51:
[----:B------:R-:W-:Y:S02]  /*33f0*/  LEA R0, R3, UR37, 0x3 ;  /* 0x0000002503007c11 */ /* 0x000fe4000f8e18ff */
[----:B------:R-:W-:-:S03]  /*3400*/  SHF.L.U32 R4, R8, 0x1f, RZ ;  /* 0x0000001f08047819 */ /* 0x000fc600000006ff */
[----:B------:R-:W-:Y:S01]  /*3410*/  VIADD R5, R0, 0x6c0 ;  /* 0x000006c000057836 */ /* 0x000fe20000000000 */
[----:B------:R-:W1:Y:S02]  /*3420*/  SYNCS.PHASECHK.TRANS64.TRYWAIT P0, [R0+URZ+0x6b0], R4 ;  /* 0x0006b004000075a7 */ /* 0x000e6400080011ff */
[----:B-1----:R-:W-:Y:S05]  /*3430*/  @!P0 BRA `(.L_x_48) ;  /* 0x0000003c00288947 */ /* 0x002fea0003800000 */
.L_x_128:
[----:B------:R-:W-:Y:S01]  /*3440*/  ULEA UR5, UR6, UR37, 0x3 ;  /* 0x0000002506057291 */ /* 0x000fe2000f8e18ff */
[----:B-1----:R-:W-:Y:S01]  /*3450*/  PRMT R0, RZ, 0x654, R5 ;  /* 0x00000654ff007816 */ /* 0x002fe20000000005 */
[----:B------:R-:W-:Y:S01]  /*3460*/  @!P2 IMAD.MOV.U32 R4, RZ, RZ, 0x10 ;  /* 0x00000010ff04a424 */ /* 0x000fe200078e00ff */
[----:B------:R-:W-:Y:S01]  /*3470*/  SHF.L.U32 R5, R12, 0x1f, RZ ;  /* 0x0000001f0c057819 */ /* 0x000fe200000006ff */
[----:B------:R-:W-:Y:S01]  /*3480*/  UIADD3 UR4, UPT, UPT, UR5, 0x650, URZ ;  /* 0x0000065005047890 */ /* 0x000fe2000fffe0ff */
[----:B------:R1:W-:Y:S05]  /*3490*/  SYNCS.ARRIVE.TRANS64.RED.A1T0 RZ, [R0+URZ], RZ ;  /* 0x000000ff00ff79a7 */ /* 0x0003ea00081004ff */
[----:B------:R-:W-:Y:S01]  /*34a0*/  IMAD.U32 R6, RZ, RZ, UR4 ;  /* 0x00000004ff067e24 */ /* 0x000fe2000f8e00ff */
[----:B------:R-:W2:Y:S04]  /*34b0*/  SYNCS.PHASECHK.TRANS64.TRYWAIT P0, [UR5+0x660], R5 ;  /* 0x00066005ff0075a7 */ /* 0x000ea80008001105 */
[----:B------:R-:W-:Y:S01]  /*34c0*/  PRMT R6, R10, 0x654, R6 ;  /* 0x000006540a067816 */ /* 0x000fe20000000006 */
[----:B-12---:R-:W-:Y:S06]  /*34d0*/  @!P0 BRA `(.L_x_49) ;  /* 0x0000003c00148947 */ /* 0x006fec0003800000 */
.L_x_130:
[----:B------:R-:W-:Y:S01]  /*34e0*/  ULEA UR4, UR6, UR37, 0x4 ;  /* 0x0000002506047291 */ /* 0x000fe2000f8e20ff */
[----:B------:R-:W-:Y:S01]  /*34f0*/  SEL R2, R6, R2, !P2 ;  /* 0x0000000206027207 */ /* 0x000fe20005000000 */
[----:B------:R-:W-:Y:S01]  /*3500*/  UIADD3 UR5, UPT, UPT, UR5, 0x650, URZ ;  /* 0x0000065005057890 */ /* 0x000fe2000fffe0ff */
[----:B-1----:R-:W-:Y:S01]  /*3510*/  LEA R0, R11, UR37, 0x3 ;  /* 0x000000250b007c11 */ /* 0x002fe2000f8e18ff */
[----:B------:R-:W-:Y:S01]  /*3520*/  UIADD3 UR4, UPT, UPT, UR4, 0x6e0, URZ ;  /* 0x000006e004047890 */ /* 0x000fe2000fffe0ff */
[----:B------:R1:W-:Y:S01]  /*3530*/  @!P2 SYNCS.ARRIVE.TRANS64.RED RZ, [R2+URZ], R4 ;  /* 0x0000000402ffa9a7 */ /* 0x0003e200080004ff */
[----:B------:R-:W-:Y:S01]  /*3540*/  UIADD3 UR6, UPT, UPT, UR6, 0x1, URZ ;  /* 0x0000000106067890 */ /* 0x000fe2000fffe0ff */
[----:B------:R-:W-:-:S03]  /*3550*/  VIADD R3, R3, 0x1 ;  /* 0x0000000103037836 */ /* 0x000fc60000000000 */
[----:B------:R-:W-:Y:S02]  /*3560*/  UISETP.NE.AND UP0, UPT, UR6, 0x2, UPT ;  /* 0x000000020600788c */ /* 0x000fe4000bf05270 */
[----:B------:R-:W-:Y:S01]  /*3570*/  ISETP.NE.AND P0, PT, R3, 0x2, PT ;  /* 0x000000020300780c */ /* 0x000fe20003f05270 */
[----:B------:R-:W-:Y:S06]  /*3580*/  UGETNEXTWORKID.BROADCAST [UR4], [UR5] ;  /* 0x00000000040073ca */ /* 0x000fec0008000100 */
[----:B------:R-:W-:Y:S02]  /*3590*/  USEL UR4, URZ, 0x1, UP0 ;  /* 0x00000001ff047887 */ /* 0x000fe40008000000 */
[----:B------:R-:W-:-:S04]  /*35a0*/  USEL UR6, UR6, URZ, UP0 ;  /* 0x000000ff06067287 */ /* 0x000fc80008000000 */
[----:B------:R-:W-:Y:S02]  /*35b0*/  LOP3.LUT R12, R12, UR4, RZ, 0x3c, !PT ;  /* 0x000000040c0c7c12 */ /* 0x000fe4000f8e3cff */
[----:B-1----:R-:W-:-:S04]  /*35c0*/  SHF.L.U32 R4, R9, 0x1f, RZ ;  /* 0x0000001f09047819 */ /* 0x002fc800000006ff */
[----:B------:R-:W1:Y:S02]  /*35d0*/  SYNCS.PHASECHK.TRANS64.TRYWAIT P1, [R0+URZ+0x650], R4 ;  /* 0x00065004000075a7 */ /* 0x000e6400080211ff */
[----:B-1----:R-:W-:Y:S05]  /*35e0*/  @!P1 BRA `(.L_x_50) ;  /* 0x0000003800e89947 */ /* 0x002fea0003800000 */
.L_x_131:
[----:B-1----:R-:W-:Y:S01]  /*35f0*/  LEA R4, R11, UR37, 0x4 ;  /* 0x000000250b047c11 */ /* 0x002fe2000f8e20ff */
[----:B------:R-:W-:Y:S01]  /*3600*/  VIADD R0, R0, 0x660 ;  /* 0x0000066000007836 */ /* 0x000fe20000000000 */
[----:B------:R-:W-:Y:S01]  /*3610*/  SEL R3, R3, RZ, P0 ;  /* 0x000000ff03037207 */ /* 0x000fe20000000000 */
[----:B------:R-:W-:-:S03]  /*3620*/  VIADD R11, R11, 0x1 ;  /* 0x000000010b0b7836 */ /* 0x000fc60000000000 */
[----:B------:R-:W1:Y:S01]  /*3630*/  LDS.128 R4, [R4+0x6e0] ;  /* 0x0006e00004047984 */ /* 0x000e620000000c00 */
[----:B------:R-:W-:Y:S02]  /*3640*/  PRMT R0, RZ, 0x654, R0 ;  /* 0x00000654ff007816 */ /* 0x000fe40000000000 */
[C---:B------:R-:W-:Y:S01]  /*3650*/  ISETP.NE.AND P1, PT, R11.reuse, 0x2, PT ;  /* 0x000000020b00780c */ /* 0x040fe20003f25270 */
[----:B------:R-:W-:Y:S01]  /*3660*/  @!PT LDS RZ, [RZ] ;  /* 0x00000000fffff984 */ /* 0x000fe20000000800 */
[----:B------:R-:W-:Y:S01]  /*3670*/  @!PT LDS RZ, [RZ] ;  /* 0x00000000fffff984 */ /* 0x000fe20000000800 */
[----:B------:R-:W-:Y:S01]  /*3680*/  @!PT LDS RZ, [RZ] ;  /* 0x00000000fffff984 */ /* 0x000fe20000000800 */
[----:B------:R-:W-:Y:S01]  /*3690*/  @!PT LDS RZ, [RZ] ;  /* 0x00000000fffff984 */ /* 0x000fe20000000800 */
[----:B------:R2:W-:Y:S06]  /*36a0*/  MEMBAR.ALL.CTA ;  /* 0x0000000000007992 */ /* 0x0005ec0000008000 */
[----:B--2---:R-:W2:Y:S01]  /*36b0*/  FENCE.VIEW.ASYNC.S ;  /* 0x00000000000073c6 */ /* 0x004ea20000000000 */
[----:B------:R-:W-:Y:S01]  /*36c0*/  SEL R11, R11, RZ, P1 ;  /* 0x000000ff0b0b7207 */ /* 0x000fe20000800000 */
[----:B--2---:R2:W-:Y:S01]  /*36d0*/  SYNCS.ARRIVE.TRANS64.RED.A1T0 RZ, [R0+URZ], RZ ;  /* 0x000000ff00ff79a7 */ /* 0x0045e200081004ff */
[----:B-1----:R-:W-:-:S02]  /*36e0*/  LOP3.LUT P3, RZ, R6, 0x1, RZ, 0xc0, !PT ;  /* 0x0000000106ff7812 */ /* 0x002fc4000786c0ff */
[----:B------:R-:W-:-:S04]  /*36f0*/  SEL R4, RZ, 0x1, P1 ;  /* 0x00000001ff047807 */ /* 0x000fc80000800000 */
[----:B------:R-:W-:Y:S02]  /*3700*/  LOP3.LUT R9, R9, R4, RZ, 0x3c, !PT ;  /* 0x0000000409097212 */ /* 0x000fe400078e3cff */
[----:B--2---:R-:W-:-:S04]  /*3710*/  SEL R0, RZ, 0x1, P0 ;  /* 0x00000001ff007807 */ /* 0x004fc80000000000 */
[----:B------:R-:W-:Y:S01]  /*3720*/  LOP3.LUT R8, R8, R0, RZ, 0x3c, !PT ;  /* 0x0000000008087212 */ /* 0x000fe200078e3cff */
[----:B------:R-:W-:Y:S06]  /*3730*/  @P3 BRA `(.L_x_51) ;  /* 0xfffffffc002c3947 */ /* 0x000fec000383ffff */
[----:B------:R-:W-:Y:S01]  /*3740*/  ULEA UR5, UR6, UR37, 0x3 ;  /* 0x0000002506057291 */ /* 0x000fe2000f8e18ff */
[----:B------:R-:W-:-:S08]  /*3750*/  SHF.L.U32 R2, R12, 0x1f, RZ ;  /* 0x0000001f0c027819 */ /* 0x000fd000000006ff */
[----:B------:R-:W1:Y:S02]  /*3760*/  SYNCS.PHASECHK.TRANS64 P0, [UR5+0x660], R2 ;  /* 0x00066002ff0075a7 */ /* 0x000e640008001005 */
[----:B-1----:R-:W-:Y:S05]  /*3770*/  @P0 BRA `(.L_x_52) ;  /* 0x0000000000080947 */ /* 0x002fea0003800000 */
[----:B------:R-:W1:Y:S02]  /*3780*/  SYNCS.PHASECHK.TRANS64.TRYWAIT P0, [UR5+0x660], R2 ;  /* 0x00066002ff0075a7 */ /* 0x000e640008001105 */
[----:B-1----:R-:W-:Y:S05]  /*3790*/  @!P0 BRA `(.L_x_53) ;  /* 0x0000003800908947 */ /* 0x002fea0003800000 */
.L_x_52:
[----:B------:R-:W-:-:S04]  /*37a0*/  UIADD3 UR4, UPT, UPT, UR6, 0x1, URZ ;  /* 0x0000000106047890 */ /* 0x000fc8000fffe0ff */
[----:B------:R-:W-:-:S04]  /*37b0*/  UISETP.NE.AND UP0, UPT, UR4, 0x2, UPT ;  /* 0x000000020400788c */ /* 0x000fc8000bf05270 */
[----:B------:R-:W-:Y:S02]  /*37c0*/  USEL UR7, URZ, 0x1, UP0 ;  /* 0x00000001ff077887 */ /* 0x000fe40008000000 */
[----:B------:R-:W-:-:S04]  /*37d0*/  USEL UR4, UR4, URZ, UP0 ;  /* 0x000000ff04047287 */ /* 0x000fc80008000000 */
[----:B------:R-:W-:Y:S01]  /*37e0*/  ULEA UR4, UR4, UR37, 0x3 ;  /* 0x0000002504047291 */ /* 0x000fe2000f8e18ff */
[----:B-1----:R-:W-:-:S04]  /*37f0*/  LOP3.LUT R2, R12, UR7, RZ, 0x3c, !PT ;  /* 0x000000070c027c12 */ /* 0x002fc8000f8e3cff */
[----:B------:R-:W-:-:S04]  /*3800*/  SHF.L.U32 R0, R2, 0x1f, RZ ;  /* 0x0000001f02007819 */ /* 0x000fc800000006ff */
[----:B------:R-:W1:Y:S02]  /*3810*/  SYNCS.PHASECHK.TRANS64 P0, [UR4+0x660], R0 ;  /* 0x00066000ff0075a7 */ /* 0x000e640008001004 */
[----:B-1----:R-:W-:Y:S05]  /*3820*/  @P0 EXIT ;  /* 0x000000000000094d */ /* 0x002fea0003800000 */
[----:B------:R-:W-:Y:S02]  /*3830*/  SHF.L.U32 R2, R2, 0x1f, RZ ;  /* 0x0000001f02027819 */ /* 0x000fe400000006ff */
[----:B------:R-:W-:-:S07]  /*3840*/  MOV R0, UR4 ;  /* 0x0000000400007c02 */ /* 0x000fce0008000f00 */
.L_x_54:
[----:B-1----:R1:W2:Y:S02]  /*3850*/  SYNCS.PHASECHK.TRANS64.TRYWAIT P0, [R0+URZ+0x660], R2 ;  /* 0x00066002000075a7 */ /* 0x0022a400080011ff */
[----:B--2---:R-:W-:Y:S05]  /*3860*/  @!P0 NANOSLEEP.SYNCS 0x989680 ;  /* 0x009896800000895d */ /* 0x004fea0003900000 */
[----:B------:R-:W2:Y:S02]  /*3870*/  @!P0 SYNCS.PHASECHK.TRANS64 P0, [R0+URZ+0x660], R2 ;  /* 0x00066002000085a7 */ /* 0x000ea400080010ff */
[----:B--2---:R-:W-:Y:S05]  /*3880*/  @P0 EXIT ;  /* 0x000000000000094d */ /* 0x004fea0003800000 */
[----:B------:R-:W-:Y:S05]  /*3890*/  BRA `(.L_x_54) ;  /* 0xfffffffc00ec7947 */ /* 0x000fea000383ffff */
.L_x_47:
[----:B------:R-:W-:Y:S05]  /*38a0*/  BRA.U UP4, `(.L_x_55) ;  /* 0x0000001104847547 */ /* 0x000fea000b800000 */
[----:B------:R-:W-:Y:S01]  /*38b0*/  UMOV UR6, 0x40 ;  /* 0x0000004000067882 */ /* 0x000fe20000000000 */
[----:B------:R-:W-:Y:S01]  /*38c0*/  NOP ;  /* 0x0000000000007918 */ /* 0x000fe20000000000 */
[----:B------:R-:W-:Y:S01]  /*38d0*/  ULEA UR6, UR37, UR6, 0x18 ;  /* 0x0000000625067291 */ /* 0x000fe2000f8ec0ff */
[----:B------:R-:W-:Y:S02]  /*38e0*/  UMOV UR7, 0x400 ;  /* 0x0000040000077882 */ /* 0x000fe40000000000 */
[----:B------:R-:W-:-:S06]  /*38f0*/  ULEA UR37, UR37, UR7, 0x18 ;  /* 0x0000000725257291 */ /* 0x000fcc000f8ec0ff */
[----:B------:R-:W1:Y:S02]  /*3900*/  LDS.U8 R2, [UR6+0x1c] ;  /* 0x00001c06ff027984 */ /* 0x000e640008000000 */
[----:B-1----:R-:W-:-:S13]  /*3910*/  ISETP.NE.AND P0, PT, R2, RZ, PT ;  /* 0x000000ff0200720c */ /* 0x002fda0003f05270 */
[----:B------:R-:W-:Y:S05]  /*3920*/  @P0 BRA `(.L_x_56) ;  /* 0x0000000400080947 */ /* 0x000fea0003800000 */
[----:B------:R-:W-:Y:S02]  /*3930*/  UISETP.NE.U32.AND UP0, UPT, UR5, 0x1, UPT ;  /* 0x000000010500788c */ /* 0x000fe4000bf05070 */
[----:B------:R-:W-:-:S07]  /*3940*/  UIADD3 UR8, UPT, UPT, UR6, 0x8, URZ ;  /* 0x0000000806087890 */ /* 0x000fce000fffe0ff */
[----:B------:R-:W-:Y:S05]  /*3950*/  BRA.U !UP0, `(.L_x_57) ;  /* 0x00000001089c7547 */ /* 0x000fea000b800000 */
[----:B------:R-:W-:Y:S01]  /*3960*/  ELECT P0, URZ, PT ;  /* 0x0000000000ff782f */ /* 0x000fe20003800000 */
[----:B------:R-:W-:-:S12]  /*3970*/  BSSY B0, `(.L_x_57) ;  /* 0x0000025000007945 */ /* 0x000fd80003800000 */
[----:B------:R-:W-:Y:S05]  /*3980*/  @!P0 BRA `(.L_x_58) ;  /* 0x00000000008c8947 */ /* 0x000fea0003800000 */
[----:B------:R-:W-:-:S05]  /*3990*/  UMOV UR7, 0x10 ;  /* 0x0000001000077882 */ /* 0x000fca0000000000 */
[----:B------:R-:W-:Y:S04]  /*39a0*/  DEPBAR.LE SB1, 0x36 ;  /* 0x00009d800000791a */ /* 0x000fe80000000000 */
[----:B------:R-:W1:Y:S02]  /*39b0*/  UTCATOMSWS.2CTA.FIND_AND_SET.ALIGN UP1, UR7, UR7 ;  /* 0x00000007000775e3 */ /* 0x000e640008220800 */
[----:B-1----:R-:W-:Y:S01]  /*39c0*/  MOV R10, UR7 ;  /* 0x00000007000a7c02 */ /* 0x002fe20008000f00 */
[----:B------:R-:W-:Y:S06]  /*39d0*/  BRA.U UP1, `(.L_x_59) ;  /* 0x0000000101187547 */ /* 0x000fec000b800000 */
.L_x_60:
[----:B------:R-:W-:Y:S05]  /*39e0*/  NANOSLEEP 0x64 ;  /* 0x000000640000795d */ /* 0x000fea0003800000 */
[----:B------:R-:W-:-:S05]  /*39f0*/  UMOV UR7, 0x10 ;  /* 0x0000001000077882 */ /* 0x000fca0000000000 */
[----:B------:R-:W-:Y:S04]  /*3a00*/  DEPBAR.LE SB1, 0x36 ;  /* 0x00009d800000791a */ /* 0x000fe80000000000 */
[----:B------:R-:W1:Y:S02]  /*3a10*/  UTCATOMSWS.2CTA.FIND_AND_SET.ALIGN UP1, UR7, UR7 ;  /* 0x00000007000775e3 */ /* 0x000e640008220800 */
[----:B-1----:R-:W-:Y:S01]  /*3a20*/  MOV R10, UR7 ;  /* 0x00000007000a7c02 */ /* 0x002fe20008000f00 */
[----:B------:R-:W-:Y:S05]  /*3a30*/  BRA.U !UP1, `(.L_x_60) ;  /* 0xfffffffd09e87547 */ /* 0x000fea000b83ffff */
.L_x_59:
[----:B------:R-:W1:Y:S01]  /*3a40*/  LDS R5, [UR6+0x10] ;  /* 0x00001006ff057984 */ /* 0x000e620008000800 */
[----:B------:R-:W-:Y:S01]  /*3a50*/  IMAD.U32 R3, RZ, RZ, UR37 ;  /* 0x00000025ff037e24 */ /* 0x000fe2000f8e00ff */
[----:B------:R-:W-:-:S03]  /*3a60*/  MOV R2, UR4 ;  /* 0x0000000400027c02 */ /* 0x000fc60008000f00 */
[----:B------:R-:W-:Y:S01]  /*3a70*/  VIADD R3, R3, 0x700 ;  /* 0x0000070003037836 */ /* 0x000fe20000000000 */
[----:B-1----:R-:W-:-:S04]  /*3a80*/  SHF.L.U32 R5, R5, 0x1f, RZ ;  /* 0x0000001f05057819 */ /* 0x002fc800000006ff */
[----:B------:R-:W1:Y:S02]  /*3a90*/  SYNCS.PHASECHK.TRANS64.TRYWAIT P0, [UR6+0x8], R5 ;  /* 0x00000805ff0075a7 */ /* 0x000e640008001106 */
[----:B-1----:R-:W-:Y:S05]  /*3aa0*/  @P0 BRA `(.L_x_61) ;  /* 0x0000000000080947 */ /* 0x002fea0003800000 */
[----:B------:R-:W1:Y:S02]  /*3ab0*/  SYNCS.PHASECHK.TRANS64.TRYWAIT P0, [UR6+0x8], R5 ;  /* 0x00000805ff0075a7 */ /* 0x000e640008001106 */
[----:B-1----:R-:W-:Y:S05]  /*3ac0*/  @!P0 BRA `(.L_x_62) ;  /* 0x0000003400dc8947 */ /* 0x002fea0003800000 */
.L_x_61:
[----:B-1----:R-:W-:Y:S01]  /*3ad0*/  HFMA2 R4, -RZ, RZ, 0, 5.9604644775390625e-08 ;  /* 0x00000001ff047431 */ /* 0x002fe200000001ff */
[----:B------:R-:W-:Y:S01]  /*3ae0*/  UPRMT UR7, UR4, 0x654, UR8 ;  /* 0x0000065404077896 */ /* 0x000fe20008000008 */
[----:B------:R-:W-:Y:S01]  /*3af0*/  IMAD.MOV.U32 R7, RZ, RZ, 0xffff ;  /* 0x0000ffffff077424 */ /* 0x000fe200078e00ff */
[----:B------:R-:W-:Y:S01]  /*3b00*/  PRMT R2, R2, 0x654, R3 ;  /* 0x0000065402027816 */ /* 0x000fe20000000003 */
[----:B------:R-:W-:Y:S02]  /*3b10*/  IMAD.MOV.U32 R5, RZ, RZ, 0x4 ;  /* 0x00000004ff057424 */ /* 0x000fe400078e00ff */
[----:B------:R-:W-:Y:S01]  /*3b20*/  IMAD.SHL.U32 R9, R10, 0x20, RZ ;  /* 0x000000200a097824 */ /* 0x000fe200078e00ff */
[----:B------:R-:W-:Y:S02]  /*3b30*/  MOV R3, UR7 ;  /* 0x0000000700037c02 */ /* 0x000fe40008000f00 */
[-C--:B------:R-:W-:Y:S01]  /*3b40*/  SHF.L.U32 R7, R7, R10.reuse, RZ ;  /* 0x0000000a07077219 */ /* 0x080fe200000006ff */
[----:B------:R1:W-:Y:S01]  /*3b50*/  SYNCS.ARRIVE.TRANS64.RED RZ, [UR7], R5 ;  /* 0x00000005ffff79a7 */ /* 0x0003e20008000407 */
[----:B------:R-:W-:Y:S01]  /*3b60*/  SHF.L.U32 R6, R4, R10, RZ ;  /* 0x0000000a04067219 */ /* 0x000fe200000006ff */
[----:B------:R1:W-:Y:S04]  /*3b70*/  STS [UR37+0x700], R9 ;  /* 0x00070009ff007988 */ /* 0x0003e80008000825 */
[----:B------:R1:W-:Y:S04]  /*3b80*/  STAS [R2.64], R10 ;  /* 0x0000000a02007dbd */ /* 0x0003e8000c0008ff */
[----:B------:R1:W-:Y:S04]  /*3b90*/  ATOMS.OR RZ, [UR6+0x14], R7 ;  /* 0x00001407ffff798c */ /* 0x0003e8000b000006 */
[----:B------:R1:W-:Y:S04]  /*3ba0*/  ATOMS.OR RZ, [UR6+0x18], R6 ;  /* 0x00001806ffff798c */ /* 0x0003e8000b000006 */
[----:B------:R1:W-:Y:S02]  /*3bb0*/  ATOMS.XOR RZ, [UR6+0x10], R4 ;  /* 0x00001004ffff798c */ /* 0x0003e4000b800006 */
.L_x_58:
[----:B------:R-:W-:Y:S05]  /*3bc0*/  BSYNC B0 ;  /* 0x0000000000007941 */ /* 0x000fea0003800000 */
.L_x_57:
[----:B------:R-:W-:Y:S05]  /*3bd0*/  BRA.U UP0, `(.L_x_63) ;  /* 0x00000001006c7547 */ /* 0x000fea000b800000 */
[----:B------:R-:W-:-:S03]  /*3be0*/  UMOV UR7, 0xffffffff ;  /* 0xffffffff00077882 */ /* 0x000fc60000000000 */
[----:B------:R-:W-:Y:S05]  /*3bf0*/  BRA.DIV UR7, `(.L_x_64) ;  /* 0x0000003607a87947 */ /* 0x000fea000b800000 */
[----:B------:R-:W-:-:S13]  /*3c00*/  ELECT P6, URZ, PT ;  /* 0x0000000000ff782f */ /* 0x000fda00038c0000 */
.L_x_135:
[----:B------:R-:W-:Y:S05]  /*3c10*/  @!P6 BRA `(.L_x_63) ;  /* 0x00000000005ce947 */ /* 0x000fea0003800000 */
[----:B-1----:R-:W1:Y:S02]  /*3c20*/  LDS R3, [UR6+0x10] ;  /* 0x00001006ff037984 */ /* 0x002e640008000800 */
[----:B-1----:R-:W-:-:S04]  /*3c30*/  SHF.L.U32 R3, R3, 0x1f, RZ ;  /* 0x0000001f03037819 */ /* 0x002fc800000006ff */
[----:B------:R-:W1:Y:S02]  /*3c40*/  SYNCS.PHASECHK.TRANS64.TRYWAIT P0, [UR6+0x8], R3 ;  /* 0x00000803ff0075a7 */ /* 0x000e640008001106 */
[----:B-1----:R-:W-:Y:S05]  /*3c50*/  @P0 BRA `(.L_x_65) ;  /* 0x0000000000080947 */ /* 0x002fea0003800000 */
[----:B------:R-:W1:Y:S02]  /*3c60*/  SYNCS.PHASECHK.TRANS64.TRYWAIT P0, [UR6+0x8], R3 ;  /* 0x00000803ff0075a7 */ /* 0x000e640008001106 */
[----:B-1----:R-:W-:Y:S05]  /*3c70*/  @!P0 BRA `(.L_x_66) ;  /* 0x0000003400a88947 */ /* 0x002fea0003800000 */
.L_x_65:
[----:B------:R-:W2:Y:S01]  /*3c80*/  LDS R5, [UR37+0x700] ;  /* 0x00070025ff057984 */ /* 0x000ea20008000800 */
[----:B-1----:R-:W-:Y:S02]  /*3c90*/  HFMA2 R2, -RZ, RZ, 0, 5.9604644775390625e-08 ;  /* 0x00000001ff027431 */ /* 0x002fe400000001ff */
[----:B------:R-:W-:Y:S01]  /*3ca0*/  IMAD.MOV.U32 R3, RZ, RZ, 0xffff ;  /* 0x0000ffffff037424 */ /* 0x000fe200078e00ff */
[----:B------:R-:W-:Y:S01]  /*3cb0*/  UPRMT UR7, UR4, 0x654, UR8 ;  /* 0x0000065404077896 */ /* 0x000fe20008000008 */
[----:B--2---:R-:W-:-:S03]  /*3cc0*/  IMAD.SHL.U32 R4, R5, 0x20, RZ ;  /* 0x0000002005047824 */ /* 0x004fc600078e00ff */
[-C--:B------:R-:W-:Y:S02]  /*3cd0*/  SHF.L.U32 R3, R3, R5.reuse, RZ ;  /* 0x0000000503037219 */ /* 0x080fe400000006ff */
[----:B------:R-:W-:Y:S01]  /*3ce0*/  SHF.L.U32 R5, R2, R5, RZ ;  /* 0x0000000502057219 */ /* 0x000fe200000006ff */
[----:B------:R2:W-:Y:S04]  /*3cf0*/  STS [UR37+0x700], R4 ;  /* 0x00070004ff007988 */ /* 0x0005e80008000825 */
[----:B------:R2:W-:Y:S04]  /*3d00*/  ATOMS.OR RZ, [UR6+0x14], R3 ;  /* 0x00001403ffff798c */ /* 0x0005e8000b000006 */
[----:B------:R2:W-:Y:S01]  /*3d10*/  ATOMS.OR RZ, [UR6+0x18], R5 ;  /* 0x00001805ffff798c */ /* 0x0005e2000b000006 */
[----:B------:R-:W-:Y:S03]  /*3d20*/  SYNCS.ARRIVE.TRANS64.RED.A1T0 RZ, [UR7], RZ ;  /* 0x000000ffffff79a7 */ /* 0x000fe60008100407 */
[----:B------:R2:W-:Y:S01]  /*3d30*/  ATOMS.XOR RZ, [UR6+0x10], R2 ;  /* 0x00001002ffff798c */ /* 0x0005e2000b800006 */
[----:B------:R-:W-:Y:S05]  /*3d40*/  BRA `(.L_x_63) ;  /* 0x0000000000107947 */ /* 0x000fea0003800000 */
.L_x_56:
[----:B------:R-:W-:-:S05]  /*3d50*/  MOV R2, 0xffffffff ;  /* 0xffffffff00027802 */ /* 0x000fca0000000f00 */
[----:B------:R1:W-:Y:S02]  /*3d60*/  STS [UR37+0x700], R2 ;  /* 0x00070002ff007988 */ /* 0x0003e40008000825 */
[----:B-1----:R-:W-:Y:S02]  /*3d70*/  MOV R2, 0x3d90 ;  /* 0x00003d9000027802 */ /* 0x002fe40000000f00 */
[----:B-----5:R-:W-:Y:S05]  /*3d80*/  CALL.REL.NOINC `($__internal_1_$__cuda_sm10x_tcgen05_guardrail_trap_phase_invalid_during_alloc) ;  /* 0x0000003800c47944 */ /* 0x020fea0003c00000 */
.L_x_63:
[----:B------:R-:W-:Y:S05]  /*3d90*/  WARPSYNC.ALL ;  /* 0x0000000000007948 */ /* 0x000fea0003800000 */
[----:B------:R-:W3:Y:S01]  /*3da0*/  S2UR UR8, SR_CgaCtaId ;  /* 0x00000000000879c3 */ /* 0x000ee20000008800 */
[----:B------:R-:W-:Y:S01]  /*3db0*/  UMOV UR6, 0x400 ;  /* 0x0000040000067882 */ /* 0x000fe20000000000 */
[----:B------:R-:W-:-:S06]  /*3dc0*/  NOP ;  /* 0x0000000000007918 */ /* 0x000fcc0000000000 */
[----:B------:R-:W-:Y:S06]  /*3dd0*/  BAR.ARV 0x6, 0xa0 ;  /* 0x0182800000007b1d */ /* 0x000fec0000002000 */
[----:B------:R-:W-:Y:S01]  /*3de0*/  LOP3.LUT R0, R0, 0xffff, RZ, 0xc0, !PT ;  /* 0x0000ffff00007812 */ /* 0x000fe200078ec0ff */
[----:B-1----:R-:W-:Y:S01]  /*3df0*/  IMAD.MOV.U32 R9, RZ, RZ, 0x1 ;  /* 0x00000001ff097424 */ /* 0x002fe200078e00ff */
[----:B------:R-:W-:Y:S01]  /*3e00*/  LOP3.LUT R8, R8, 0xffff, RZ, 0xc0, !PT ;  /* 0x0000ffff08087812 */ /* 0x000fe200078ec0ff */
[----:B------:R-:W-:Y:S01]  /*3e10*/  UMOV UR22, URZ ;  /* 0x000000ff00167c82 */ /* 0x000fe20008000000 */
[----:B------:R-:W-:Y:S01]  /*3e20*/  R2UR UR12, R0 ;  /* 0x00000000000c72ca */ /* 0x000fe200000e0000 */
[----:B------:R-:W-:Y:S01]  /*3e30*/  UMOV UR21, URZ ;  /* 0x000000ff00157c82 */ /* 0x000fe20008000000 */
[----:B------:R-:W-:Y:S01]  /*3e40*/  R2UR UR13, R8 ;  /* 0x00000000080d72ca */ /* 0x000fe200000e0000 */
[----:B------:R-:W-:Y:S01]  /*3e50*/  IMAD.MOV.U32 R8, RZ, RZ, RZ ;  /* 0x000000ffff087224 */ /* 0x000fe200078e00ff */
[----:B------:R-:W-:-:S02]  /*3e60*/  UISETP.NE.AND UP2, UPT, UR5, URZ, UPT ;  /* 0x000000ff0500728c */ /* 0x000fc4000bf45270 */
[----:B---3--:R-:W-:Y:S01]  /*3e70*/  ULEA UR8, UR8, UR6, 0x18 ;  /* 0x0000000608087291 */ /* 0x008fe2000f8ec0ff */
[----:B------:R-:W1:Y:S03]  /*3e80*/  LDCU UR6, c[0x0][0x38c] ;  /* 0x00007180ff0677ac */ /* 0x000e660008000800 */
[----:B------:R-:W-:Y:S02]  /*3e90*/  UIADD3 UR14, UPT, UPT, UR8, 0x1900, URZ ;  /* 0x00001900080e7890 */ /* 0x000fe4000fffe0ff */
[----:B------:R-:W-:-:S03]  /*3ea0*/  UIADD3 UR15, UPT, UPT, UR8, 0x32900, URZ ;  /* 0x00032900080f7890 */ /* 0x000fc6000fffe0ff */
[----:B--2---:R-:W2:Y:S01]  /*3eb0*/  LDS R2, [UR8+0x700] ;  /* 0x00070008ff027984 */ /* 0x004ea20008000800 */
[----:B------:R-:W-:Y:S02]  /*3ec0*/  USHF.R.U32.HI UR14, URZ, 0x4, UR14 ;  /* 0x00000004ff0e7899 */ /* 0x000fe4000801160e */
[----:B------:R-:W-:Y:S02]  /*3ed0*/  USHF.R.U32.HI UR15, URZ, 0x4, UR15 ;  /* 0x00000004ff0f7899 */ /* 0x000fe4000801160f */
[----:B------:R-:W-:Y:S02]  /*3ee0*/  ULOP3.LUT UR14, UR14, 0x3fff, URZ, 0xc0, !UPT ;  /* 0x00003fff0e0e7892 */ /* 0x000fe4000f8ec0ff */
[----:B------:R-:W-:Y:S02]  /*3ef0*/  ULOP3.LUT UR15, UR15, 0x3fff, URZ, 0xc0, !UPT ;  /* 0x00003fff0f0f7892 */ /* 0x000fe4000f8ec0ff */
[----:B------:R-:W-:Y:S02]  /*3f00*/  ULOP3.LUT UR14, UR14, 0x10000, URZ, 0xfc, !UPT ;  /* 0x000100000e0e7892 */ /* 0x000fe4000f8efcff */
[----:B-1----:R-:W-:-:S02]  /*3f10*/  UIADD3 UR6, UPT, UPT, UR6, 0xf, URZ ;  /* 0x0000000f06067890 */ /* 0x002fc4000fffe0ff */
[----:B------:R-:W-:Y:S02]  /*3f20*/  ULOP3.LUT UR15, UR15, 0x10000, URZ, 0xfc, !UPT ;  /* 0x000100000f0f7892 */ /* 0x000fe4000f8efcff */
[----:B------:R-:W-:Y:S01]  /*3f30*/  USHF.R.S32.HI UR7, URZ, 0x1f, UR6 ;  /* 0x0000001fff077899 */ /* 0x000fe20008011406 */
[----:B------:R-:W-:Y:S01]  /*3f40*/  UMOV UR20, URZ ;  /* 0x000000ff00147c82 */ /* 0x000fe20008000000 */
[----:B------:R-:W-:Y:S02]  /*3f50*/  UMOV UR26, 0x0 ;  /* 0x00000000001a7882 */ /* 0x000fe40000000000 */
[----:B------:R-:W-:Y:S01]  /*3f60*/  ULEA.HI UR7, UR7, UR6, URZ, 0x4 ;  /* 0x0000000607077291 */ /* 0x000fe2000f8f20ff */
[----:B------:R-:W-:-:S03]  /*3f70*/  UMOV UR27, 0x8040010 ;  /* 0x08040010001b7882 */ /* 0x000fc60000000000 */
[----:B------:R-:W-:-:S04]  /*3f80*/  USHF.R.S32.HI UR7, URZ, 0x4, UR7 ;  /* 0x00000004ff077899 */ /* 0x000fc80008011407 */
[----:B------:R-:W-:-:S04]  /*3f90*/  UISETP.LT.AND UP0, UPT, UR7, 0x1, UPT ;  /* 0x000000010700788c */ /* 0x000fc8000bf01270 */
[----:B------:R-:W-:Y:S01]  /*3fa0*/  USEL UR23, UR7, 0x1, !UP0 ;  /* 0x0000000107177887 */ /* 0x000fe2000c000000 */
[----:B--2---:R-:W-:Y:S02]  /*3fb0*/  R2UR UR24, R2 ;  /* 0x00000000021872ca */ /* 0x004fe400000e0000 */
[----:B------:R-:W-:-:S13]  /*3fc0*/  CS2R R2, SRZ ;  /* 0x0000000000027805 */ /* 0x000fda000001ff00 */
.L_x_74:
[C---:B------:R-:W-:Y:S02]  /*3fd0*/  LEA R0, R8.reuse, UR8, 0x3 ;  /* 0x0000000808007c11 */ /* 0x040fe4000f8e18ff */
[----:B------:R-:W-:Y:S02]  /*3fe0*/  SHF.L.U32 R4, R3, 0x1f, RZ ;  /* 0x0000001f03047819 */ /* 0x000fe400000006ff */
[----:B------:R-:W-:Y:S02]  /*3ff0*/  LEA R5, R8, UR8, 0x4 ;  /* 0x0000000808057c11 */ /* 0x000fe4000f8e20ff */
[----:B------:R-:W1:Y:S02]  /*4000*/  SYNCS.PHASECHK.TRANS64.TRYWAIT P0, [R0+URZ+0x650], R4 ;  /* 0x00065004000075a7 */ /* 0x000e6400080011ff */
[----:B-1-34-:R-:W-:Y:S05]  /*4010*/  @!P0 BRA `(.L_x_67) ;  /* 0x0000003000d88947 */ /* 0x01afea0003800000 */
.L_x_136:
[----:B-1----:R-:W1:Y:S01]  /*4020*/  LDS.128 R4, [R5+0x6e0] ;  /* 0x0006e00005047984 */ /* 0x002e620000000c00 */
[----:B------:R-:W-:Y:S02]  /*4030*/  VIADD R0, R0, 0x660 ;  /* 0x0000066000007836 */ /* 0x000fe40000000000 */
[----:B------:R-:W-:Y:S01]  /*4040*/  VIADD R8, R8, 0x1 ;  /* 0x0000000108087836 */ /* 0x000fe20000000000 */
[----:B------:R-:W-:Y:S01]  /*4050*/  @!PT LDS RZ, [RZ] ;  /* 0x00000000fffff984 */ /* 0x000fe20000000800 */
[----:B------:R-:W-:Y:S01]  /*4060*/  @!PT LDS RZ, [RZ] ;  /* 0x00000000fffff984 */ /* 0x000fe20000000800 */
[----:B------:R-:W-:Y:S01]  /*4070*/  @!PT LDS RZ, [RZ] ;  /* 0x00000000fffff984 */ /* 0x000fe20000000800 */
[----:B------:R-:W-:Y:S01]  /*4080*/  @!PT LDS RZ, [RZ] ;  /* 0x00000000fffff984 */ /* 0x000fe20000000800 */
[----:B------:R2:W-:Y:S06]  /*4090*/  MEMBAR.ALL.CTA ;  /* 0x0000000000007992 */ /* 0x0005ec0000008000 */
[----:B--2---:R-:W2:Y:S01]  /*40a0*/  FENCE.VIEW.ASYNC.S ;  /* 0x00000000000073c6 */ /* 0x004ea20000000000 */
[----:B------:R-:W-:-:S04]  /*40b0*/  PRMT R0, RZ, 0x654, R0 ;  /* 0x00000654ff007816 */ /* 0x000fc80000000000 */
[----:B--2---:R2:W-:Y:S01]  /*40c0*/  SYNCS.ARRIVE.TRANS64.RED.A1T0 RZ, [R0+URZ], RZ ;  /* 0x000000ff00ff79a7 */ /* 0x0045e200081004ff */
[----:B-1----:R-:W-:Y:S01]  /*40d0*/  LOP3.LUT P1, RZ, R6, 0x1, RZ, 0xc0, !PT ;  /* 0x0000000106ff7812 */ /* 0x002fe2000782c0ff */
[----:B--2---:R-:W-:-:S12]  /*40e0*/  BRA.U UP2, `(.L_x_68) ;  /* 0x0000000102cc7547 */ /* 0x004fd8000b800000 */
[----:B------:R-:W1:Y:S01]  /*40f0*/  LDCU UR6, c[0x0][0x38c] ;  /* 0x00007180ff0677ac */ /* 0x000e620008000800 */
[----:B------:R-:W-:Y:S02]  /*4100*/  PLOP3.LUT P2, PT, PT, PT, PT, 0x80, 0x8 ;  /* 0x000000000008781c */ /* 0x000fe40003f4f070 */
[----:B------:R-:W-:Y:S01]  /*4110*/  SHF.L.U32 R4, R9, 0x1f, RZ ;  /* 0x0000001f09047819 */ /* 0x000fe200000006ff */
[----:B------:R-:W-:Y:S02]  /*4120*/  ULEA UR11, UR22, UR8, 0x3 ;  /* 0x00000008160b7291 */ /* 0x000fe4000f8e18ff */
[----:B-1----:R-:W-:-:S06]  /*4130*/  UISETP.GE.AND UP0, UPT, UR6, 0x1, UPT ;  /* 0x000000010600788c */ /* 0x002fcc000bf06270 */
[----:B------:R-:W-:-:S05]  /*4140*/  PLOP3.LUT P0, PT, PT, PT, UP0, 0x80, 0x8 ;  /* 0x000000000008781c */ /* 0x000fca0003f0f008 */
[----:B------:R-:W-:-:S08]  /*4150*/  @UP0 ULEA UR6, UR21, UR8, 0x3 ;  /* 0x0000000815060291 */ /* 0x000fd0000f8e18ff */
[----:B------:R-:W-:-:S04]  /*4160*/  @P0 SHF.L.U32 R0, R2, 0x1f, RZ ;  /* 0x0000001f02000819 */ /* 0x000fc800000006ff */
[----:B------:R1:W2:Y:S01]  /*4170*/  @P0 SYNCS.PHASECHK.TRANS64.TRYWAIT P2, [UR6], R0 ;  /* 0x00000000ff0005a7 */ /* 0x0002a20008041106 */
[----:B------:R-:W3:Y:S02]  /*4180*/  SYNCS.PHASECHK.TRANS64.TRYWAIT P0, [UR11+0x690], R4 ;  /* 0x00069004ff0075a7 */ /* 0x000ee4000800110b */
[----:B-123--:R-:W-:Y:S05]  /*4190*/  @!P0 BRA `(.L_x_69) ;  /* 0x00000030008c8947 */ /* 0x00efea0003800000 */
.L_x_138:
[----:B------:R-:W-:Y:S01]  /*41a0*/  UMOV UR19, UR20 ;  /* 0x0000001400137c82 */ /* 0x000fe20008000000 */
[----:B------:R-:W-:Y:S05]  /*41b0*/  BRA.U !UP0, `(.L_x_70) ;  /* 0x0000000108887547 */ /* 0x000fea000b800000 */
[----:B------:R-:W-:Y:S02]  /*41c0*/  UIADD3 UR19, UPT, UPT, UR23, UR20, URZ ;  /* 0x0000001417137290 */ /* 0x000fe4000fffe0ff */
[----:B------:R-:W-:Y:S02]  /*41d0*/  ULEA UR10, UR22, UR24, 0x3 ;  /* 0x00000018160a7291 */ /* 0x000fe4000f8e18ff */
[----:B------:R-:W-:Y:S01]  /*41e0*/  UPLOP3.LUT UP3, UPT, UPT, UPT, UPT, 0x40, 0x4 ;  /* 0x000000000004789c */ /* 0x000fe20003f6e870 */
[----:B------:R-:W-:Y:S01]  /*41f0*/  UMOV UR18, UR7 ;  /* 0x0000000700127c82 */ /* 0x000fe20008000000 */
[----:B------:R-:W-:-:S09]  /*4200*/  UMOV UR17, UR21 ;  /* 0x0000001500117c82 */ /* 0x000fd20008000000 */
.L_x_73:
[----:B--2---:R-:W-:Y:S01]  /*4210*/  ULEA UR9, UR17, UR8, 0x3 ;  /* 0x0000000811097291 */ /* 0x004fe2000f8e18ff */
[----:B---3--:R-:W-:Y:S11]  /*4220*/  @P2 BRA `(.L_x_71) ;  /* 0x00000000000c2947 */ /* 0x008ff60003800000 */
[----:B-1----:R-:W-:Y:S04]  /*4230*/  SHF.L.U32 R4, R2, 0x1f, RZ ;  /* 0x0000001f02047819 */ /* 0x002fe800000006ff */
[----:B------:R-:W1:Y:S02]  /*4240*/  SYNCS.PHASECHK.TRANS64.TRYWAIT P0, [UR9], R4 ;  /* 0x00000004ff0075a7 */ /* 0x000e640008001109 */
[----:B-1----:R-:W-:Y:S05]  /*4250*/  @!P0 BRA `(.L_x_72) ;  /* 0x0000003000748947 */ /* 0x002fea0003800000 */
.L_x_71:
[----:B------:R-:W-:Y:S01]  /*4260*/  UISETP.NE.AND UP0, UPT, UR18, 0x1, UPT ;  /* 0x000000011200788c */ /* 0x000fe2000bf05270 */
[----:B------:R-:W-:Y:S01]  /*4270*/  PLOP3.LUT P2, PT, PT, PT, PT, 0x80, 0x8 ;  /* 0x000000000008781c */ /* 0x000fe20003f4f070 */
[----:B------:R-:W-:Y:S02]  /*4280*/  UIADD3 UR21, UPT, UPT, UR17, 0x1, URZ ;  /* 0x0000000111157890 */ /* 0x000fe4000fffe0ff */
[----:B------:R-:W-:Y:S02]  /*4290*/  ULEA UR28, UR17, UR15, 0x4 ;  /* 0x0000000f111c7291 */ /* 0x000fe4000f8e20ff */
[----:B------:R-:W-:Y:S01]  /*42a0*/  UISETP.NE.AND UP1, UPT, UR21, 0x62, UPT ;  /* 0x000000621500788c */ /* 0x000fe2000bf25270 */
[----:B------:R-:W-:Y:S01]  /*42b0*/  PLOP3.LUT P0, PT, PT, PT, UP0, 0x80, 0x8 ;  /* 0x000000000008781c */ /* 0x000fe20003f0f008 */
[----:B------:R-:W-:Y:S02]  /*42c0*/  ULEA UR30, UR17, UR14, 0x7 ;  /* 0x0000000e111e7291 */ /* 0x000fe4000f8e38ff */
[----:B------:R-:W-:Y:S02]  /*42d0*/  USEL UR16, URZ, 0x1, UP1 ;  /* 0x00000001ff107887 */ /* 0x000fe40008800000 */
[----:B------:R-:W-:Y:S02]  /*42e0*/  USEL UR21, UR21, URZ, UP1 ;  /* 0x000000ff15157287 */ /* 0x000fe40008800000 */
[----:B------:R-:W-:Y:S02]  /*42f0*/  UIADD3 UR9, UPT, UPT, UR9, 0x310, URZ ;  /* 0x0000031009097890 */ /* 0x000fe4000fffe0ff */
[----:B------:R-:W-:Y:S01]  /*4300*/  @UP0 ULEA UR6, UR21, UR8, 0x3 ;  /* 0x0000000815060291 */ /* 0x000fe2000f8e18ff */
[----:B------:R-:W-:Y:S01]  /*4310*/  LOP3.LUT R2, R2, UR16, RZ, 0x3c, !PT ;  /* 0x0000001002027c12 */ /* 0x000fe2000f8e3cff */
[----:B------:R-:W-:Y:S01]  /*4320*/  UMOV UR29, 0xc0004000 ;  /* 0xc0004000001d7882 */ /* 0x000fe20000000000 */
[----:B------:R-:W-:Y:S01]  /*4330*/  UMOV UR31, 0xc0004010 ;  /* 0xc0004010001f7882 */ /* 0x000fe20000000000 */
[----:B------:R-:W-:Y:S01]  /*4340*/  UIADD3 UR20, UPT, UPT, UR20, 0x1, URZ ;  /* 0x0000000114147890 */ /* 0x000fe2000fffe0ff */
[----:B-1----:R-:W-:Y:S01]  /*4350*/  @P0 SHF.L.U32 R0, R2, 0x1f, RZ ;  /* 0x0000001f02000819 */ /* 0x002fe200000006ff */
[----:B------:R-:W-:Y:S02]  /*4360*/  UIADD3 UR18, UPT, UPT, UR18, -0x1, URZ ;  /* 0xffffffff12127890 */ /* 0x000fe4000fffe0ff */
[----:B------:R-:W-:Y:S01]  /*4370*/  UISETP.NE.AND UP0, UPT, UR20, UR19, UPT ;  /* 0x000000131400728c */ /* 0x000fe2000bf05270 */
[----:B------:R2:W3:Y:S01]  /*4380*/  @P0 SYNCS.PHASECHK.TRANS64.TRYWAIT P2, [UR6], R0 ;  /* 0x00000000ff0005a7 */ /* 0x0004e20008041106 */
[----:B------:R2:W-:Y:S01]  /*4390*/  UTCHMMA.2CTA gdesc[UR30], gdesc[UR28], tmem[UR10], tmem[UR26], idesc[UR27], UP3 ;  /* 0x00ff1a1c1e0075ea */ /* 0x0005e20009a0000a */
[----:B------:R-:W-:Y:S01]  /*43a0*/  UPLOP3.LUT UP3, UPT, UPT, UPT, UPT, 0x80, 0x8 ;  /* 0x000000000008789c */ /* 0x000fe20003f6f070 */
[----:B------:R2:W-:Y:S01]  /*43b0*/  UTCBAR.2CTA.MULTICAST [UR9], URZ, UR13 ;  /* 0x000000ff090073e9 */ /* 0x0005e2000820080d */
[----:B------:R-:W-:Y:S04]  /*43c0*/  UMOV UR17, UR21 ;  /* 0x0000001500117c82 */ /* 0x000fe80008000000 */
[----:B------:R-:W-:Y:S05]  /*43d0*/  BRA.U UP0, `(.L_x_73) ;  /* 0xfffffffd008c7547 */ /* 0x000fea000b83ffff */
.L_x_70:
[----:B------:R-:W-:Y:S01]  /*43e0*/  UIADD3 UR11, UPT, UPT, UR11, 0x670, URZ ;  /* 0x000006700b0b7890 */ /* 0x000fe2000fffe0ff */
[----:B------:R-:W-:-:S08]  /*43f0*/  UMOV UR20, UR19 ;  /* 0x0000001300147c82 */ /* 0x000fd00008000000 */
[----:B------:R4:W-:Y:S01]  /*4400*/  UTCBAR.2CTA.MULTICAST [UR11], URZ, UR12 ;  /* 0x000000ff0b0073e9 */ /* 0x0009e2000820080c */
[----:B------:R-:W-:Y:S02]  /*4410*/  NOP ;  /* 0x0000000000007918 */ /* 0x000fe40000000000 */
.L_x_68:
[----:B------:R-:W-:Y:S01]  /*4420*/  UIADD3 UR22, UPT, UPT, UR22, 0x1, URZ ;  /* 0x0000000116167890 */ /* 0x000fe2000fffe0ff */
[----:B------:R-:W-:-:S03]  /*4430*/  ISETP.NE.AND P0, PT, R8, 0x2, PT ;  /* 0x000000020800780c */ /* 0x000fc60003f05270 */
[----:B------:R-:W-:Y:S01]  /*4440*/  UISETP.NE.AND UP0, UPT, UR22, 0x4, UPT ;  /* 0x000000041600788c */ /* 0x000fe2000bf05270 */
[----:B-12---:R-:W-:Y:S02]  /*4450*/  SEL R0, RZ, 0x1, P0 ;  /* 0x00000001ff007807 */ /* 0x006fe40000000000 */
[----:B------:R-:W-:Y:S01]  /*4460*/  SEL R8, R8, RZ, P0 ;  /* 0x000000ff08087207 */ /* 0x000fe20000000000 */
[----:B------:R-:W-:Y:S01]  /*4470*/  USEL UR6, URZ, 0x1, UP0 ;  /* 0x00000001ff067887 */ /* 0x000fe20008000000 */
[----:B------:R-:W-:Y:S01]  /*4480*/  LOP3.LUT R3, R3, R0, RZ, 0x3c, !PT ;  /* 0x0000000003037212 */ /* 0x000fe200078e3cff */
[----:B------:R-:W-:-:S04]  /*4490*/  USEL UR22, UR22, URZ, UP0 ;  /* 0x000000ff16167287 */ /* 0x000fc80008000000 */
[----:B------:R-:W-:Y:S01]  /*44a0*/  LOP3.LUT R9, R9, UR6, RZ, 0x3c, !PT ;  /* 0x0000000609097c12 */ /* 0x000fe2000f8e3cff */
[----:B------:R-:W-:Y:S07]  /*44b0*/  @P1 BRA `(.L_x_74) ;  /* 0xfffffff800c41947 */ /* 0x000fee000383ffff */
[----:B------:R-:W1:Y:S01]  /*44c0*/  S2UR UR6, SR_CgaCtaId ;  /* 0x00000000000679c3 */ /* 0x000e620000008800 */
[----:B------:R-:W-:Y:S01]  /*44d0*/  ELECT P0, URZ, PT ;  /* 0x0000000000ff782f */ /* 0x000fe20003800000 */
[----:B------:R-:W-:Y:S01]  /*44e0*/  HFMA2 R0, -RZ, RZ, 0, 5.9604644775390625e-08 ;  /* 0x00000001ff007431 */ /* 0x000fe200000001ff */
[----:B------:R-:W-:-:S05]  /*44f0*/  UMOV UR7, 0x40 ;  /* 0x0000004000077882 */ /* 0x000fca0000000000 */
[----:B------:R-:W-:Y:S01]  /*4500*/  UVIRTCOUNT.DEALLOC.SMPOOL 0x80 ;  /* 0x000000800000784c */ /* 0x000fe20000000000 */
[----:B------:R-:W-:Y:S02]  /*4510*/  UISETP.NE.AND UP0, UPT, UR5, URZ, UPT ;  /* 0x000000ff0500728c */ /* 0x000fe4000bf05270 */
[----:B-1----:R-:W-:-:S09]  /*4520*/  ULEA UR6, UR6, UR7, 0x18 ;  /* 0x0000000706067291 */ /* 0x002fd2000f8ec0ff */
[----:B------:R1:W-:Y:S01]  /*4530*/  @P0 STS.U8 [UR6+0x1c], R0 ;  /* 0x00001c00ff000988 */ /* 0x0003e20008000006 */
[----:B------:R-:W-:Y:S05]  /*4540*/  BRA.U UP0, `(.L_x_75) ;  /* 0x0000000100a07547 */ /* 0x000fea000b800000 */
[----:B------:R-:W-:Y:S01]  /*4550*/  UIADD3 UR5, UPT, UPT, UR8, 0x690, URZ ;  /* 0x0000069008057890 */ /* 0x000fe2000fffe0ff */
[----:B------:R-:W-:-:S03]  /*4560*/  SHF.L.U32 R2, R9, 0x1f, RZ ;  /* 0x0000001f09027819 */ /* 0x000fc600000006ff */
[----:B------:R-:W-:-:S09]  /*4570*/  ULEA UR7, UR22, UR5, 0x3 ;  /* 0x0000000516077291 */ /* 0x000fd2000f8e18ff */
[----:B------:R-:W2:Y:S02]  /*4580*/  SYNCS.PHASECHK.TRANS64.TRYWAIT P0, [UR7], R2 ;  /* 0x00000002ff0075a7 */ /* 0x000ea40008001107 */
[----:B--2---:R-:W-:Y:S05]  /*4590*/  @!P0 BRA `(.L_x_76) ;  /* 0x0000002c00bc8947 */ /* 0x004fea0003800000 */
.L_x_141:
[----:B------:R-:W-:-:S04]  /*45a0*/  UIADD3 UR9, UPT, UPT, UR22, 0x1, URZ ;  /* 0x0000000116097890 */ /* 0x000fc8000fffe0ff */
[----:B------:R-:W-:-:S04]  /*45b0*/  UISETP.NE.AND UP1, UPT, UR9, 0x4, UPT ;  /* 0x000000040900788c */ /* 0x000fc8000bf25270 */
[----:B------:R-:W-:Y:S02]  /*45c0*/  USEL UR10, URZ, 0x1, UP1 ;  /* 0x00000001ff0a7887 */ /* 0x000fe40008800000 */
[----:B------:R-:W-:-:S04]  /*45d0*/  USEL UR9, UR9, URZ, UP1 ;  /* 0x000000ff09097287 */ /* 0x000fc80008800000 */
[----:B------:R-:W-:Y:S01]  /*45e0*/  ULEA UR7, UR9, UR5, 0x3 ;  /* 0x0000000509077291 */ /* 0x000fe2000f8e18ff */
[----:B-1----:R-:W-:-:S04]  /*45f0*/  LOP3.LUT R2, R9, UR10, RZ, 0x3c, !PT ;  /* 0x0000000a09027c12 */ /* 0x002fc8000f8e3cff */
[----:B------:R-:W-:-:S04]  /*4600*/  SHF.L.U32 R3, R2, 0x1f, RZ ;  /* 0x0000001f02037819 */ /* 0x000fc800000006ff */
[----:B------:R-:W1:Y:S02]  /*4610*/  SYNCS.PHASECHK.TRANS64.TRYWAIT P0, [UR7], R3 ;  /* 0x00000003ff0075a7 */ /* 0x000e640008001107 */
[----:B-1----:R-:W-:Y:S05]  /*4620*/  @!P0 BRA `(.L_x_77) ;  /* 0x0000002c00b08947 */ /* 0x002fea0003800000 */
.L_x_143:
        /* <DEDUP_REMOVED lines=9> */
.L_x_145:
[----:B------:R-:W-:-:S04]  /*46c0*/  UIADD3 UR9, UPT, UPT, UR9, 0x1, URZ ;  /* 0x0000000109097890 */ /* 0x000fc8000fffe0ff */
[----:B------:R-:W-:-:S04]  /*46d0*/  UISETP.NE.AND UP1, UPT, UR9, 0x4, UPT ;  /* 0x000000040900788c */ /* 0x000fc8000bf25270 */
[----:B------:R-:W-:Y:S02]  /*46e0*/  USEL UR7, URZ, 0x1, UP1 ;  /* 0x00000001ff077887 */ /* 0x000fe40008800000 */
[----:B------:R-:W-:-:S04]  /*46f0*/  USEL UR9, UR9, URZ, UP1 ;  /* 0x000000ff09097287 */ /* 0x000fc80008800000 */
[----:B------:R-:W-:Y:S01]  /*4700*/  ULEA UR9, UR9, UR5, 0x3 ;  /* 0x0000000509097291 */ /* 0x000fe2000f8e18ff */
[----:B------:R-:W-:-:S04]  /*4710*/  LOP3.LUT R2, R2, UR7, RZ, 0x3c, !PT ;  /* 0x0000000702027c12 */ /* 0x000fc8000f8e3cff */
[----:B------:R-:W-:Y:S01]  /*4720*/  SHF.L.U32 R2, R2, 0x1f, RZ ;  /* 0x0000001f02027819 */ /* 0x000fe200000006ff */
[----:B-1----:R-:W-:-:S04]  /*4730*/  IMAD.U32 R0, RZ, RZ, UR9 ;  /* 0x00000009ff007e24 */ /* 0x002fc8000f8e00ff */
[----:B------:R1:W2:Y:S03]  /*4740*/  SYNCS.PHASECHK.TRANS64.TRYWAIT P0, [R0+URZ], R2 ;  /* 0x00000002000075a7 */ /* 0x0002a600080011ff */
[----:B--2---:R-:W-:Y:S05]  /*4750*/  @!P0 NANOSLEEP.SYNCS 0x989680 ;  /* 0x009896800000895d */ /* 0x004fea0003900000 */
[----:B------:R-:W2:Y:S02]  /*4760*/  @!P0 SYNCS.PHASECHK.TRANS64 P0, [R0+URZ], R2 ;  /* 0x00000002000085a7 */ /* 0x000ea400080010ff */
[----:B--2---:R-:W-:Y:S05]  /*4770*/  @P0 BRA `(.L_x_79) ;  /* 0x0000000000200947 */ /* 0x004fea0003800000 */
.L_x_80:
[----:B--2---:R2:W1:Y:S02]  /*4780*/  SYNCS.PHASECHK.TRANS64.TRYWAIT P0, [R0+URZ], R2 ;  /* 0x00000002000075a7 */ /* 0x00446400080011ff */
[----:B-1----:R-:W-:Y:S05]  /*4790*/  @!P0 NANOSLEEP.SYNCS 0x989680 ;  /* 0x009896800000895d */ /* 0x002fea0003900000 */
[----:B------:R-:W1:Y:S02]  /*47a0*/  @!P0 SYNCS.PHASECHK.TRANS64 P0, [R0+URZ], R2 ;  /* 0x00000002000085a7 */ /* 0x000e6400080010ff */
[----:B-1----:R-:W-:Y:S05]  /*47b0*/  @!P0 BRA `(.L_x_80) ;  /* 0xfffffffc00f08947 */ /* 0x002fea000383ffff */
[----:B------:R-:W-:Y:S05]  /*47c0*/  BRA `(.L_x_79) ;  /* 0x00000000000c7947 */ /* 0x000fea0003800000 */
.L_x_75:
[----:B------:R-:W-:-:S04]  /*47d0*/  UIADD3 UR5, UPT, UPT, UR8, 0x6d0, URZ ;  /* 0x000006d008057890 */ /* 0x000fc8000fffe0ff */
[----:B------:R-:W-:-:S09]  /*47e0*/  UPRMT UR5, UR4, 0x654, UR5 ;  /* 0x0000065404057896 */ /* 0x000fd20008000005 */
[----:B------:R-:W-:Y:S03]  /*47f0*/  SYNCS.ARRIVE.TRANS64.RED.A1T0 RZ, [UR5], RZ ;  /* 0x000000ffffff79a7 */ /* 0x000fe60008100405 */
.L_x_79:
[----:B-12---:R-:W-:Y:S01]  /*4800*/  SHF.L.U32 R2, RZ, 0x1f, RZ ;  /* 0x0000001fff027819 */ /* 0x006fe200000006ff */
[----:B------:R-:W-:Y:S01]  /*4810*/  UIADD3 UR5, UPT, UPT, UR8, 0x6d0, URZ ;  /* 0x000006d008057890 */ /* 0x000fe2000fffe0ff */
[----:B------:R-:W-:Y:S02]  /*4820*/  PLOP3.LUT P0, PT, PT, PT, UP0, 0x80, 0x8 ;  /* 0x000000000008781c */ /* 0x000fe40003f0f008 */
[----:B------:R-:W1:Y:S02]  /*4830*/  SYNCS.PHASECHK.TRANS64.TRYWAIT P1, [UR8+0x6d0], R2 ;  /* 0x0006d002ff0075a7 */ /* 0x000e640008021108 */
[----:B-1----:R-:W-:Y:S09]  /*4840*/  @!P1 BRA `(.L_x_81) ;  /* 0x0000002c00589947 */ /* 0x002ff20003800000 */
.L_x_147:
[----:B------:R-:W-:Y:S01]  /*4850*/  @!UP0 UPRMT UR5, UR4, 0x654, UR5 ;  /* 0x0000065404058896 */ /* 0x000fe20008000005 */
[----:B------:R-:W-:Y:S02]  /*4860*/  UMOV UR8, 0xffff ;  /* 0x0000ffff00087882 */ /* 0x000fe40000000000 */
[----:B------:R-:W-:-:S06]  /*4870*/  UMOV UR4, 0x1 ;  /* 0x0000000100047882 */ /* 0x000fcc0000000000 */
[----:B------:R-:W-:Y:S01]  /*4880*/  @!P0 SYNCS.ARRIVE.TRANS64.RED.A1T0 RZ, [UR5], RZ ;  /* 0x000000ffffff89a7 */ /* 0x000fe20008100405 */
[----:B------:R-:W-:Y:S01]  /*4890*/  NOP ;  /* 0x0000000000007918 */ /* 0x000fe20000000000 */
[----:B-1----:R-:W1:Y:S01]  /*48a0*/  LDS R0, [UR6+0x14] ;  /* 0x00001406ff007984 */ /* 0x002e620008000800 */
[----:B------:R-:W-:-:S04]  /*48b0*/  ULOP3.LUT UR5, UR24, 0xffff, URZ, 0xc0, !UPT ;  /* 0x0000ffff18057892 */ /* 0x000fc8000f8ec0ff */
[----:B------:R-:W-:-:S04]  /*48c0*/  USHF.R.U32.HI UR5, URZ, 0x5, UR5 ;  /* 0x00000005ff057899 */ /* 0x000fc80008011605 */
[----:B------:R-:W-:Y:S02]  /*48d0*/  USHF.L.U32 UR8, UR8, UR5, URZ ;  /* 0x0000000508087299 */ /* 0x000fe400080006ff */
[----:B------:R-:W-:-:S04]  /*48e0*/  USHF.L.U32 UR4, UR4, UR5, URZ ;  /* 0x0000000504047299 */ /* 0x000fc800080006ff */
[----:B-1----:R-:W-:-:S04]  /*48f0*/  LOP3.LUT R0, R0, UR8, RZ, 0xc0, !PT ;  /* 0x0000000800007c12 */ /* 0x002fc8000f8ec0ff */
[----:B------:R-:W-:-:S13]  /*4900*/  ISETP.NE.AND P0, PT, R0, UR8, PT ;  /* 0x0000000800007c0c */ /* 0x000fda000bf05270 */
[----:B------:R-:W-:Y:S05]  /*4910*/  @P0 BRA `(.L_x_82) ;  /* 0x0000000000580947 */ /* 0x000fea0003800000 */
[----:B------:R-:W1:Y:S02]  /*4920*/  LDS R0, [UR6+0x18] ;  /* 0x00001806ff007984 */ /* 0x000e640008000800 */
[----:B-1----:R-:W-:-:S04]  /*4930*/  LOP3.LUT R0, R0, UR4, RZ, 0xc0, !PT ;  /* 0x0000000400007c12 */ /* 0x002fc8000f8ec0ff */
[----:B------:R-:W-:-:S13]  /*4940*/  ISETP.NE.AND P0, PT, R0, UR4, PT ;  /* 0x0000000400007c0c */ /* 0x000fda000bf05270 */
[----:B------:R-:W-:Y:S05]  /*4950*/  @P0 BRA `(.L_x_83) ;  /* 0x00000000003c0947 */ /* 0x000fea0003800000 */
[----:B------:R-:W1:Y:S01]  /*4960*/  S2R R2, SR_LANEID ;  /* 0x0000000000027919 */ /* 0x000e620000000000 */
[----:B------:R-:W-:Y:S01]  /*4970*/  ULOP3.LUT UR8, URZ, UR8, URZ, 0x33, !UPT ;  /* 0x00000008ff087292 */ /* 0x000fe2000f8e33ff */
[----:B------:R-:W-:Y:S02]  /*4980*/  VOTEU.ANY UR7, UPT, PT ;  /* 0x0000000000077886 */ /* 0x000fe400038e0100 */
[----:B------:R-:W-:-:S03]  /*4990*/  UFLO.U32 UR7, UR7 ;  /* 0x00000007000772bd */ /* 0x000fc600080e0000 */
[----:B------:R-:W-:-:S04]  /*49a0*/  IMAD.U32 R0, RZ, RZ, UR8 ;  /* 0x00000008ff007e24 */ /* 0x000fc8000f8e00ff */
[----:B------:R2:W3:Y:S02]  /*49b0*/  REDUX UR5, R0 ;  /* 0x00000000000573c4 */ /* 0x0004e40000000000 */
[----:B------:R1:W-:Y:S02]  /*49c0*/  UTCATOMSWS.AND URZ, UR8 ;  /* 0x0000000800ff79e3 */ /* 0x0003e40008000000 */
[----:B-1----:R-:W-:Y:S02]  /*49d0*/  ISETP.EQ.U32.AND P0, PT, R2, UR7, PT ;  /* 0x0000000702007c0c */ /* 0x002fe4000bf02070 */
[----:B--2---:R-:W-:Y:S02]  /*49e0*/  LOP3.LUT R0, RZ, UR4, RZ, 0x33, !PT ;  /* 0x00000004ff007c12 */ /* 0x004fe4000f8e33ff */
[----:B---3--:R-:W-:Y:S02]  /*49f0*/  MOV R2, UR5 ;  /* 0x0000000500027c02 */ /* 0x008fe40008000f00 */
[----:B------:R-:W1:Y:S07]  /*4a00*/  REDUX UR4, R0 ;  /* 0x00000000000473c4 */ /* 0x000e6e0000000000 */
[----:B------:R2:W-:Y:S01]  /*4a10*/  @P0 ATOMS.AND RZ, [UR6+0x14], R2 ;  /* 0x00001402ffff098c */ /* 0x0005e2000a800006 */
[----:B-1----:R-:W-:-:S05]  /*4a20*/  IMAD.U32 R0, RZ, RZ, UR4 ;  /* 0x00000004ff007e24 */ /* 0x002fca000f8e00ff */
[----:B------:R2:W-:Y:S01]  /*4a30*/  @P0 ATOMS.AND RZ, [UR6+0x18], R0 ;  /* 0x00001800ffff098c */ /* 0x0005e2000a800006 */
[----:B------:R-:W-:Y:S05]  /*4a40*/  BRA `(.L_x_84) ;  /* 0x0000000000147947 */ /* 0x000fea0003800000 */
.L_x_83:
[----:B------:R-:W-:Y:S02]  /*4a50*/  MOV R2, 0x4a70 ;  /* 0x00004a7000027802 */ /* 0x000fe40000000f00 */
[----:B---345:R-:W-:Y:S05]  /*4a60*/  CALL.REL.NOINC `($__internal_0_$__cuda_sm10x_tcgen05_guardrail_trap_col_being_dealloced_not_returned_by_alloc) ;  /* 0x0000002c00807944 */ /* 0x038fea0003c00000 */
[----:B------:R-:W-:Y:S05]  /*4a70*/  BRA `(.L_x_84) ;  /* 0x0000000000087947 */ /* 0x000fea0003800000 */
.L_x_82:
[----:B------:R-:W-:Y:S02]  /*4a80*/  MOV R2, 0x4aa0 ;  /* 0x00004aa000027802 */ /* 0x000fe40000000f00 */
[----:B---345:R-:W-:Y:S05]  /*4a90*/  CALL.REL.NOINC `($__internal_2_$__cuda_sm10x_tcgen05_guardrail_trap_unallocated_columns_being_dealloced) ;  /* 0x0000002c008c7944 */ /* 0x038fea0003c00000 */
.L_x_84:
[----:B------:R-:W-:Y:S01]  /*4aa0*/  NOP ;  /* 0x0000000000007918 */ /* 0x000fe20000000000 */
[----:B----4-:R-:W-:Y:S05]  /*4ab0*/  EXIT ;  /* 0x000000000000794d */ /* 0x010fea0003800000 */
.L_x_55:
[----:B------:R-:W-:-:S09]  /*4ac0*/  UISETP.NE.OR UP5, UPT, UR10, 0x3, !UP5 ;  /* 0x000000030a00788c */ /* 0x000fd2000efa5670 */
[----:B------:R-:W-:Y:S05]  /*4ad0*/  BRA.U UP5, `(.L_x_85) ;  /* 0x0000000d050c7547 */ /* 0x000fea000b800000 */
[----:B------:R-:W1:Y:S01]  /*4ae0*/  LDC R0, c[0x0][0xb30] ;  /* 0x0002cc00ff007b82 */ /* 0x000e620000000800 */
[----:B------:R-:W2:Y:S01]  /*4af0*/  LDCU.64 UR8, c[0x0][0x888] ;  /* 0x00011100ff0877ac */ /* 0x000ea20008000a00 */
[----:B------:R-:W-:Y:S01]  /*4b00*/  IMAD.MOV.U32 R28, RZ, RZ, 0x1 ;  /* 0x00000001ff1c7424 */ /* 0x000fe200078e00ff */
[----:B------:R-:W-:Y:S01]  /*4b10*/  CS2R R26, SRZ ;  /* 0x00000000001a7805 */ /* 0x000fe2000001ff00 */
[----:B------:R-:W-:Y:S01]  /*4b20*/  IMAD.MOV.U32 R24, RZ, RZ, 0x800 ;  /* 0x00000800ff187424 */ /* 0x000fe200078e00ff */
[----:B------:R-:W3:Y:S03]  /*4b30*/  LDCU.64 UR4, c[0x0][0x890] ;  /* 0x00011200ff0477ac */ /* 0x000ee60008000a00 */
[----:B------:R-:W4:Y:S01]  /*4b40*/  LDC R23, c[0x0][0x370] ;  /* 0x0000dc00ff177b82 */ /* 0x000f220000000800 */
[----:B------:R-:W-:Y:S01]  /*4b50*/  UMOV UR6, 0x400 ;  /* 0x0000040000067882 */ /* 0x000fe20000000000 */
[----:B------:R-:W-:-:S02]  /*4b60*/  UPLOP3.LUT UP1, UPT, UPT, UPT, UPT, 0x40, 0x4 ;  /* 0x000000000004789c */ /* 0x000fc40003f2e870 */
[----:B------:R-:W-:Y:S01]  /*4b70*/  ULEA UR6, UR37, UR6, 0x18 ;  /* 0x0000000625067291 */ /* 0x000fe2000f8ec0ff */
[----:B------:R-:W-:-:S03]  /*4b80*/  UMOV UR15, URZ ;  /* 0x000000ff000f7c82 */ /* 0x000fc60008000000 */
[----:B------:R-:W4:Y:S01]  /*4b90*/  LDC R3, c[0x0][0xb0c] ;  /* 0x0002c300ff037b82 */ /* 0x000f220000000800 */
[----:B--2---:R-:W-:Y:S02]  /*4ba0*/  UISETP.NE.U32.AND UP2, UPT, UR8, URZ, UPT ;  /* 0x000000ff0800728c */ /* 0x004fe4000bf45070 */
[----:B---3--:R-:W-:-:S05]  /*4bb0*/  UISETP.NE.U32.AND UP3, UPT, UR4, URZ, UPT ;  /* 0x000000ff0400728c */ /* 0x008fca000bf65070 */
[----:B------:R-:W2:Y:S01]  /*4bc0*/  LDC R20, c[0x0][0xb20] ;  /* 0x0002c800ff147b82 */ /* 0x000ea20000000800 */
[----:B-1----:R-:W-:Y:S01]  /*4bd0*/  ISETP.NE.AND P1, PT, R0, 0x1, PT ;  /* 0x000000010000780c */ /* 0x002fe20003f25270 */
[----:B------:R-:W-:Y:S02]  /*4be0*/  UISETP.NE.AND.EX UP2, UPT, UR9, URZ, UPT, UP2 ;  /* 0x000000ff0900728c */ /* 0x000fe4000bf45320 */
[----:B------:R-:W-:-:S04]  /*4bf0*/  UISETP.NE.AND.EX UP3, UPT, UR5, URZ, UPT, UP3 ;  /* 0x000000ff0500728c */ /* 0x000fc8000bf65330 */
[----:B------:R-:W1:Y:S08]  /*4c00*/  LDC.64 R32, c[0x0][0x348] ;  /* 0x0000d200ff207b82 */ /* 0x000e700000000a00 */
[----:B------:R-:W3:Y:S08]  /*4c10*/  LDC.64 R14, c[0x0][0xb10] ;  /* 0x0002c400ff0e7b82 */ /* 0x000ef00000000a00 */
[----:B------:R-:W1:Y:S08]  /*4c20*/  LDC.64 R6, c[0x0][0xb18] ;  /* 0x0002c600ff067b82 */ /* 0x000e700000000a00 */
[----:B------:R-:W1:Y:S08]  /*4c30*/  LDC.64 R4, c[0x0][0xb28] ;  /* 0x0002ca00ff047b82 */ /* 0x000e700000000a00 */
[----:B--2-4-:R-:W1:Y:S02]  /*4c40*/  LDC R21, c[0x0][0x374] ;  /* 0x0000dd00ff157b82 */ /* 0x014e640000000800 */
.L_x_93:
[C---:B------:R-:W-:Y:S02]  /*4c50*/  LEA R0, R27.reuse, UR6, 0x3 ;  /* 0x000000061b007c11 */ /* 0x040fe4000f8e18ff */
[----:B------:R-:W-:Y:S02]  /*4c60*/  SHF.L.U32 R2, R26, 0x1f, RZ ;  /* 0x0000001f1a027819 */ /* 0x000fe400000006ff */
[----:B------:R-:W-:Y:S02]  /*4c70*/  LEA R16, R27, UR6, 0x4 ;  /* 0x000000061b107c11 */ /* 0x000fe4000f8e20ff */
[----:B--2---:R-:W2:Y:S02]  /*4c80*/  SYNCS.PHASECHK.TRANS64.TRYWAIT P0, [R0+URZ+0x650], R2 ;  /* 0x00065002000075a7 */ /* 0x004ea400080011ff */
[----:B--2---:R-:W-:Y:S05]  /*4c90*/  @!P0 BRA `(.L_x_86) ;  /* 0x00000028005c8947 */ /* 0x004fea0003800000 */
.L_x_148:
[----:B------:R-:W-:Y:S01]  /*4ca0*/  ISETP.GE.AND P0, PT, R22, 0x1, PT ;  /* 0x000000011600780c */ /* 0x000fe20003f06270 */
[----:B------:R-:W4:Y:S01]  /*4cb0*/  LDS.128 R16, [R16+0x6e0] ;  /* 0x0006e00010107984 */ /* 0x000f220000000c00 */
[----:B------:R-:W-:Y:S01]  /*4cc0*/  ISETP.NE.U32.AND P4, PT, RZ, UR4, PT ;  /* 0x00000004ff007c0c */ /* 0x000fe2000bf85070 */
[----:B--2---:R-:W-:Y:S03]  /*4cd0*/  VIADD R0, R0, 0x660 ;  /* 0x0000066000007836 */ /* 0x004fe60000000000 */
[----:B------:R-:W-:Y:S01]  /*4ce0*/  ISETP.NE.AND.EX P4, PT, RZ, UR5, PT, P4 ;  /* 0x00000005ff007c0c */ /* 0x000fe2000bf85340 */
[----:B------:R-:W-:Y:S01]  /*4cf0*/  @!PT LDS RZ, [RZ] ;  /* 0x00000000fffff984 */ /* 0x000fe20000000800 */
[----:B------:R-:W-:Y:S01]  /*4d00*/  @!PT LDS RZ, [RZ] ;  /* 0x00000000fffff984 */ /* 0x000fe20000000800 */
[----:B------:R-:W-:Y:S01]  /*4d10*/  @!PT LDS RZ, [RZ] ;  /* 0x00000000fffff984 */ /* 0x000fe20000000800 */
[----:B------:R-:W-:Y:S01]  /*4d20*/  @!PT LDS RZ, [RZ] ;  /* 0x00000000fffff984 */ /* 0x000fe20000000800 */
[----:B------:R2:W-:Y:S06]  /*4d30*/  MEMBAR.ALL.CTA ;  /* 0x0000000000007992 */ /* 0x0005ec0000008000 */
[----:B--2---:R-:W2:Y:S01]  /*4d40*/  FENCE.VIEW.ASYNC.S ;  /* 0x00000000000073c6 */ /* 0x004ea20000000000 */
[----:B------:R-:W-:Y:S04]  /*4d50*/  PRMT R0, RZ, 0x654, R0 ;  /* 0x00000654ff007816 */ /* 0x000fe80000000000 */
[----:B--2---:R2:W-:Y:S01]  /*4d60*/  SYNCS.ARRIVE.TRANS64.RED.A1T0 RZ, [R0+URZ], RZ ;  /* 0x000000ff00ff79a7 */ /* 0x0045e200081004ff */
[----:B----4-:R-:W-:Y:S11]  /*4d70*/  LOP3.LUT P3, RZ, R18, 0x1, RZ, 0xc0, !PT ;  /* 0x0000000112ff7812 */ /* 0x010ff6000786c0ff */
[----:B------:R-:W-:Y:S02]  /*4d80*/  @!UPT UIADD3 URZ, UPT, UPT, URZ, URZ, URZ ;  /* 0x000000fffffff290 */ /* 0x000fe4000fffe0ff */
[----:B------:R-:W-:Y:S02]  /*4d90*/  @P3 MOV R11, R16 ;  /* 0x00000010000b3202 */ /* 0x000fe40000000f00 */
[----:B------:R-:W-:Y:S01]  /*4da0*/  @P3 LOP3.LUT R10, R17, 0xffff, RZ, 0xc0, !PT ;  /* 0x0000ffff110a3812 */ /* 0x000fe200078ec0ff */
[----:B--2---:R-:W-:Y:S06]  /*4db0*/  @!P0 BRA `(.L_x_87) ;  /* 0x0000000000a48947 */ /* 0x004fec0003800000 */
[-C--:B-1----:R-:W-:Y:S01]  /*4dc0*/  IMAD.HI.U32 R0, R21, R7.reuse, RZ ;  /* 0x0000000715007227 */ /* 0x082fe200078e00ff */
[----:B------:R-:W-:Y:S02]  /*4dd0*/  ISETP.NE.AND P0, PT, R6, 0x1, PT ;  /* 0x000000010600780c */ /* 0x000fe40003f05270 */
[----:B------:R-:W-:Y:S01]  /*4de0*/  ISETP.NE.AND P2, PT, R22, 0x1, PT ;  /* 0x000000011600780c */ /* 0x000fe20003f45270 */
[----:B---3--:R-:W-:Y:S01]  /*4df0*/  IMAD.HI.U32 R9, R23, R14, RZ ;  /* 0x0000000e17097227 */ /* 0x008fe200078e00ff */
[----:B------:R-:W-:Y:S02]  /*4e00*/  SHF.R.U32.HI R0, RZ, R20, R0 ;  /* 0x00000014ff007219 */ /* 0x000fe40000011600 */
[----:B------:R-:W-:Y:S01]  /*4e10*/  ISETP.NE.AND P5, PT, R3, 0x1, PT ;  /* 0x000000010300780c */ /* 0x000fe20003fa5270 */
[----:B------:R-:W-:Y:S01]  /*4e20*/  IMAD.HI.U32 R13, R10, R7, RZ ;  /* 0x000000070a0d7227 */ /* 0x000fe200078e00ff */
[----:B------:R-:W-:Y:S02]  /*4e30*/  SHF.R.U32.HI R9, RZ, R15, R9 ;  /* 0x0000000fff097219 */ /* 0x000fe40000011609 */
[----:B------:R-:W-:Y:S01]  /*4e40*/  SEL R0, R21, R0, !P0 ;  /* 0x0000000015007207 */ /* 0x000fe20004000000 */
[----:B------:R-:W-:Y:S01]  /*4e50*/  IMAD.HI.U32 R12, R11, R14, RZ ;  /* 0x0000000e0b0c7227 */ /* 0x000fe200078e00ff */
[----:B------:R-:W-:Y:S03]  /*4e60*/  SEL R9, R23, R9, !P5 ;  /* 0x0000000917097207 */ /* 0x000fe60006800000 */
[-C--:B------:R-:W-:Y:S01]  /*4e70*/  IMAD.HI.U32 R8, R0, R4.reuse, RZ ;  /* 0x0000000400087227 */ /* 0x080fe200078e00ff */
[----:B------:R-:W-:Y:S03]  /*4e80*/  SHF.R.U32.HI R12, RZ, R15, R12 ;  /* 0x0000000fff0c7219 */ /* 0x000fe6000001160c */
[----:B------:R-:W-:Y:S01]  /*4e90*/  IMAD.HI.U32 R2, R9, R4, RZ ;  /* 0x0000000409027227 */ /* 0x000fe200078e00ff */
[-C--:B------:R-:W-:Y:S02]  /*4ea0*/  @P2 SHF.R.U32.HI R0, RZ, R5.reuse, R8 ;  /* 0x00000005ff002219 */ /* 0x080fe40000011608 */
[----:B------:R-:W-:Y:S02]  /*4eb0*/  SHF.R.U32.HI R8, RZ, R20, R13 ;  /* 0x00000014ff087219 */ /* 0x000fe4000001160d */
[----:B------:R-:W-:Y:S01]  /*4ec0*/  @P2 SHF.R.U32.HI R9, RZ, R5, R2 ;  /* 0x00000005ff092219 */ /* 0x000fe20000011602 */
[----:B------:R-:W-:Y:S01]  /*4ed0*/  IMAD R0, R22, R0, RZ ;  /* 0x0000000016007224 */ /* 0x000fe200078e02ff */
[----:B------:R-:W-:Y:S02]  /*4ee0*/  SEL R8, R10, R8, !P0 ;  /* 0x000000080a087207 */ /* 0x000fe40004000000 */
[----:B------:R-:W-:Y:S01]  /*4ef0*/  SEL R2, R11, R12, !P5 ;  /* 0x0000000c0b027207 */ /* 0x000fe20006800000 */
[----:B------:R-:W-:Y:S01]  /*4f00*/  IMAD R12, R22, R9, RZ ;  /* 0x00000009160c7224 */ /* 0x000fe200078e02ff */
[C---:B------:R-:W-:Y:S01]  /*4f10*/  ISETP.GE.AND P0, PT, R8.reuse, R0, PT ;  /* 0x000000000800720c */ /* 0x040fe20003f06270 */
[----:B------:R-:W-:Y:S03]  /*4f20*/  IMAD.HI.U32 R0, R8, R4, RZ ;  /* 0x0000000408007227 */ /* 0x000fe600078e00ff */
[----:B------:R-:W-:Y:S02]  /*4f30*/  ISETP.GE.OR P0, PT, R2, R12, P0 ;  /* 0x0000000c0200720c */ /* 0x000fe40000706670 */
[-C--:B------:R-:W-:Y:S04]  /*4f40*/  SHF.R.U32.HI R0, RZ, R5.reuse, R0 ;  /* 0x00000005ff007219 */ /* 0x080fe80000011600 */
[----:B------:R-:W-:Y:S05]  /*4f50*/  SEL R13, R8, R0, !P2 ;  /* 0x00000000080d7207 */ /* 0x000fea0005000000 */
[----:B------:R-:W-:Y:S02]  /*4f60*/  IMAD.MOV R12, RZ, RZ, -R13 ;  /* 0x000000ffff0c7224 */ /* 0x000fe400078e0a0d */
[----:B------:R-:W-:Y:S04]  /*4f70*/  @!P0 IMAD.HI.U32 R0, R2, R4, RZ ;  /* 0x0000000402008227 */ /* 0x000fe800078e00ff */
[----:B------:R-:W-:Y:S01]  /*4f80*/  IMAD R12, R22, R12, R8 ;  /* 0x0000000c160c7224 */ /* 0x000fe200078e0208 */
[----:B------:R-:W-:Y:S04]  /*4f90*/  @!P0 SHF.R.U32.HI R0, RZ, R5, R0 ;  /* 0x00000005ff008219 */ /* 0x000fe80000011600 */
[----:B------:R-:W-:Y:S04]  /*4fa0*/  @!P0 SEL R0, R2, R0, !P2 ;  /* 0x0000000002008207 */ /* 0x000fe80005000000 */
[----:B------:R-:W-:Y:S01]  /*4fb0*/  @!P0 IADD3 R13, PT, PT, R13, -R0, RZ ;  /* 0x800000000d0d8210 */ /* 0x000fe20007ffe0ff */
[----:B------:R-:W-:Y:S01]  /*4fc0*/  @!P0 IMAD R0, R9, R12, R0 ;  /* 0x0000000c09008224 */ /* 0x000fe200078e0200 */
[----:B------:R-:W-:Y:S01]  /*4fd0*/  IADD3 R9, PT, PT, -R8, RZ, RZ ;  /* 0x000000ff08097210 */ /* 0x000fe20007ffe1ff */
[--C-:B------:R-:W-:Y:S02]  /*4fe0*/  IMAD.MOV R12, RZ, RZ, -R2.reuse ;  /* 0x000000ffff0c7224 */ /* 0x100fe400078e0a02 */
[----:B------:R-:W-:Y:S02]  /*4ff0*/  @!P0 IMAD R8, R13, R22, R2 ;  /* 0x000000160d088224 */ /* 0x000fe400078e0202 */
[----:B------:R-:W-:Y:S02]  /*5000*/  @!P0 IMAD.MOV.U32 R2, RZ, RZ, R0 ;  /* 0x000000ffff028224 */ /* 0x000fe400078e0000 */
[----:B------:R-:W-:Y:S02]  /*5010*/  IMAD R11, R3, R12, R11 ;  /* 0x0000000c030b7224 */ /* 0x000fe400078e020b */
[----:B------:R-:W-:Y:S02]  /*5020*/  IMAD R10, R6, R9, R10 ;  /* 0x00000009060a7224 */ /* 0x000fe400078e020a */
[----:B------:R-:W-:Y:S02]  /*5030*/  IMAD R11, R2, R3, R11 ;  /* 0x00000003020b7224 */ /* 0x000fe400078e020b */
[----:B------:R-:W-:Y:S02]  /*5040*/  IMAD R10, R8, R6, R10 ;  /* 0x00000006080a7224 */ /* 0x000fe400078e020a */
.L_x_87:
[----:B------:R-:W-:Y:S05]  /*5050*/  BRA.U UP1, `(.L_x_88) ;  /* 0x0000000101107547 */ /* 0x000fea000b800000 */
[----:B------:R-:W-:Y:S04]  /*5060*/  MOV R2, UR7 ;  /* 0x0000000700027c02 */ /* 0x000fe80008000f00 */
[----:B------:R-:W-:Y:S04]  /*5070*/  SHF.L.U32 R2, R2, 0x1f, RZ ;  /* 0x0000001f02027819 */ /* 0x000fe800000006ff */
[----:B------:R-:W2:Y:S02]  /*5080*/  SYNCS.PHASECHK.TRANS64.TRYWAIT P0, [UR6+0x648], R2 ;  /* 0x00064802ff0075a7 */ /* 0x000ea40008001106 */
[----:B--2---:R-:W-:Y:S05]  /*5090*/  @!P0 BRA `(.L_x_89) ;  /* 0x0000002400708947 */ /* 0x004fea0003800000 */
.L_x_88:
[----:B------:R-:W-:Y:S05]  /*50a0*/  BRA.U !UP3, `(.L_x_90) ;  /* 0x000000010b347547 */ /* 0x000fea000b800000 */
[----:B------:R-:W-:Y:S01]  /*50b0*/  UPLOP3.LUT UP0, UPT, UPT, UPT, UP2, 0x80, 0x8 ;  /* 0x000000000008789c */ /* 0x000fe20003f0f020 */
[----:B--2---:R-:W-:Y:S02]  /*50c0*/  HFMA2 R0, -RZ, RZ, 0, 5.9604644775390625e-08 ;  /* 0x00000001ff007431 */ /* 0x004fe400000001ff */
[----:B------:R-:W-:Y:S03]  /*50d0*/  IMAD.MOV.U32 R49, RZ, RZ, 0x1 ;  /* 0x00000001ff317424 */ /* 0x000fe600078e00ff */
[----:B------:R-:W-:Y:S05]  /*50e0*/  PLOP3.LUT P0, PT, PT, PT, UP0, 0x80, 0x8 ;  /* 0x000000000008781c */ /* 0x000fea0003f0f008 */
[----:B------:R-:W2:Y:S01]  /*50f0*/  @UP0 LDCU.64 UR10, c[0x0][0x888] ;  /* 0x00011100ff0a07ac */ /* 0x000ea20008000a00 */
[----:B------:R-:W-:Y:S07]  /*5100*/  @UP0 UIMAD UR8, UR36, UR4, URZ ;  /* 0x00000004240802a4 */ /* 0x000fee000f8e02ff */
[----:B------:R-:W-:Y:S01]  /*5110*/  @!P0 PRMT R49, R0, 0x7610, R49 ;  /* 0x0000761000318816 */ /* 0x000fe20000000031 */
[----:B--2---:R-:W-:Y:S03]  /*5120*/  @UP0 UIMAD.WIDE UR10, UR8, 0x4, UR10 ;  /* 0x00000004080a08a5 */ /* 0x004fe6000f8e020a */
[----:B------:R-:W2:Y:S03]  /*5130*/  @!UP0 LDCU UR8, c[0x0][0x880] ;  /* 0x00011000ff0887ac */ /* 0x000ea60008000800 */
[----:B------:R-:W-:Y:S01]  /*5140*/  IMAD.U32 R8, RZ, RZ, UR10 ;  /* 0x0000000aff087e24 */ /* 0x000fe2000f8e00ff */
[----:B------:R-:W-:Y:S05]  /*5150*/  MOV R9, UR11 ;  /* 0x0000000b00097c02 */ /* 0x000fea0008000f00 */
[----:B-----5:R4:W5:Y:S02]  /*5160*/  @P0 LDG.E R30, desc[UR40][R8.64] ;  /* 0x00000028081e0981 */ /* 0x020964000c1e1900 */
[----:B--2-4-:R-:W-:Y:S07]  /*5170*/  @!P0 IMAD.U32 R30, RZ, RZ, UR8 ;  /* 0x00000008ff1e8e24 */ /* 0x014fee000f8e00ff */
.L_x_90:
[----:B-----5:R-:W-:Y:S01]  /*5180*/  @!P4 FSETP.EQ.AND P5, PT, R30, RZ, PT ;  /* 0x000000ff1e00c20b */ /* 0x020fe20003fa2000 */
[----:B------:R-:W-:Y:S01]  /*5190*/  @!UPT UIADD3 URZ, UPT, UPT, URZ, URZ, URZ ;  /* 0x000000fffffff290 */ /* 0x000fe2000fffe0ff */
[----:B------:R-:W-:Y:S11]  /*51a0*/  @!P4 BRA `(.L_x_91) ;  /* 0x000000000014c947 */ /* 0x000ff60003800000 */
[----:B------:R-:W-:Y:S02]  /*51b0*/  LOP3.LUT P0, RZ, R49, 0xff, RZ, 0xc0, !PT ;  /* 0x000000ff31ff7812 */ /* 0x000fe4000780c0ff */
[----:B------:R-:W-:Y:S04]  /*51c0*/  PLOP3.LUT P5, PT, PT, PT, UP0, 0x80, 0x8 ;  /* 0x000000000008781c */ /* 0x000fe80003faf008 */
[----:B------:R-:W-:Y:S07]  /*51d0*/  PLOP3.LUT P5, PT, P5, PT, PT, 0x8, 0x80 ;  /* 0x000000000080781c */ /* 0x000fee0002fae170 */
[----:B------:R-:W-:Y:S11]  /*51e0*/  @P0 FSETP.EQ.AND P5, PT, R30, RZ, PT ;  /* 0x000000ff1e00020b */ /* 0x000ff60003fa2000 */
[----:B------:R-:W-:Y:S02]  /*51f0*/  @!UPT UIADD3 URZ, UPT, UPT, URZ, URZ, URZ ;  /* 0x000000fffffff290 */ /* 0x000fe4000fffe0ff */
.L_x_91:
[----:B------:R-:W4:Y:S01]  /*5200*/  LDC.64 R8, c[0x0][0xb10] ;  /* 0x0002c400ff087b82 */ /* 0x000f220000000a00 */
[----:B------:R-:W-:Y:S01]  /*5210*/  ULEA UR13, UR15, UR6, 0x3 ;  /* 0x000000060f0d7291 */ /* 0x000fe2000f8e18ff */
[----:B------:R-:W-:Y:S01]  /*5220*/  SHF.L.U32 R29, R28, 0x1f, RZ ;  /* 0x0000001f1c1d7819 */ /* 0x000fe200000006ff */
[----:B------:R-:W-:Y:S01]  /*5230*/  VIADD R27, R27, 0x1 ;  /* 0x000000011b1b7836 */ /* 0x000fe20000000000 */
[----:B------:R-:W-:Y:S04]  /*5240*/  @P3 SHF.R.U32.HI R25, RZ, 0x10, R17 ;  /* 0x00000010ff193819 */ /* 0x000fe80000011611 */
[----:B------:R-:W5:Y:S02]  /*5250*/  LDC.64 R12, c[0x0][0xb18] ;  /* 0x0002c600ff0c7b82 */ /* 0x000f640000000a00 */
[----:B------:R-:W1:Y:S01]  /*5260*/  SYNCS.PHASECHK.TRANS64.TRYWAIT P4, [UR13+0x630], R29 ;  /* 0x0006301dff0075a7 */ /* 0x000e62000808110d */
[C---:B----4-:R-:W-:Y:S05]  /*5270*/  @!P1 IMAD.HI.U32 R8, R11.reuse, R8, RZ ;  /* 0x000000080b089227 */ /* 0x050fea00078e00ff */
[----:B--2---:R-:W2:Y:S01]  /*5280*/  @!P1 LDC R0, c[0x0][0xb20] ;  /* 0x0002c800ff009b82 */ /* 0x004ea20000000800 */
[----:B------:R-:W-:Y:S01]  /*5290*/  @!P1 SHF.R.U32.HI R8, RZ, R9, R8 ;  /* 0x00000009ff089219 */ /* 0x000fe20000011608 */
[----:B-----5:R-:W-:Y:S01]  /*52a0*/  @!P1 IMAD.HI.U32 R13, R10, R13, RZ ;  /* 0x0000000d0a0d9227 */ /* 0x020fe200078e00ff */
[----:B------:R-:W-:Y:S05]  /*52b0*/  @!P1 ISETP.NE.AND P0, PT, R12, 0x1, PT ;  /* 0x000000010c00980c */ /* 0x000fea0003f05270 */
[----:B------:R-:W4:Y:S01]  /*52c0*/  @!P1 LDC R2, c[0x0][0xb0c] ;  /* 0x0002c300ff029b82 */ /* 0x000f220000000800 */
[----:B--2---:R-:W-:Y:S02]  /*52d0*/  @!P1 SHF.R.U32.HI R0, RZ, R0, R13 ;  /* 0x00000000ff009219 */ /* 0x004fe4000001160d */
[----:B----4-:R-:W-:Y:S02]  /*52e0*/  @!P1 ISETP.NE.AND P2, PT, R2, 0x1, PT ;  /* 0x000000010200980c */ /* 0x010fe40003f45270 */
[----:B------:R-:W-:Y:S02]  /*52f0*/  @!P1 SEL R9, R10, R0, !P0 ;  /* 0x000000000a099207 */ /* 0x000fe40004000000 */
[----:B------:R-:W-:Y:S02]  /*5300*/  ELECT P0, URZ, PT ;  /* 0x0000000000ff782f */ /* 0x000fe40003800000 */
[----:B------:R-:W-:Y:S05]  /*5310*/  @!P1 SEL R8, R11, R8, !P2 ;  /* 0x000000080b089207 */ /* 0x000fea0005000000 */
[----:B------:R-:W-:Y:S02]  /*5320*/  @!P1 IMAD.IADD R0, R9, 0x1, -R8 ;  /* 0x0000000109009824 */ /* 0x000fe400078e0a08 */
[----:B------:R-:W-:Y:S02]  /*5330*/  @!P1 IMAD.IADD R8, R8, 0x1, -R9 ;  /* 0x0000000108089824 */ /* 0x000fe400078e0a09 */
[----:B------:R-:W-:Y:S02]  /*5340*/  @!P1 IMAD R11, R0, R2, R11 ;  /* 0x00000002000b9224 */ /* 0x000fe400078e020b */
[----:B------:R-:W-:Y:S01]  /*5350*/  @!P1 IMAD R10, R8, R12, R10 ;  /* 0x0000000c080a9224 */ /* 0x000fe200078e020a */
[----:B-1----:R-:W-:Y:S06]  /*5360*/  @!P4 BRA `(.L_x_92) ;  /* 0x0000002000d4c947 */ /* 0x002fec0003800000 */
.L_x_151:
[----:B------:R-:W-:Y:S01]  /*5370*/  PLOP3.LUT P5, PT, P5, P0, PT, 0xf2, 0x2f ;  /* 0x00000000002f781c */ /* 0x000fe20002fa1e72 */
[----:B------:R-:W-:Y:S01]  /*5380*/  UMOV UR16, 0x0 ;  /* 0x0000000000107882 */ /* 0x000fe20000000000 */
[----:B------:R-:W-:Y:S01]  /*5390*/  UMOV UR17, 0x10000000 ;  /* 0x1000000000117882 */ /* 0x000fe20000000000 */
[----:B------:R-:W-:Y:S01]  /*53a0*/  UMOV UR12, UR36 ;  /* 0x00000024000c7c82 */ /* 0x000fe20008000000 */
[----:B------:R-:W-:Y:S09]  /*53b0*/  @P3 R2UR UR36, R25 ;  /* 0x00000000192432ca */ /* 0x000ff200000e0000 */
[----:B------:R-:W-:Y:S01]  /*53c0*/  @!P5 IADD3 R2, P0, PT, R32, 0x580, RZ ;  /* 0x000005802002d810 */ /* 0x000fe20007f1e0ff */
[----:B------:R-:W-:Y:S01]  /*53d0*/  @!P5 IMAD.SHL.U32 R48, R48, 0x10, RZ ;  /* 0x000000103030d824 */ /* 0x000fe200078e00ff */
[----:B------:R-:W-:Y:S01]  /*53e0*/  VOTEU.ALL UP1, P5 ;  /* 0x0000000000ff7886 */ /* 0x000fe20002820000 */
[----:B------:R-:W-:Y:S01]  /*53f0*/  @!P5 IMAD.SHL.U32 R47, R47, 0x40, RZ ;  /* 0x000000402f2fd824 */ /* 0x000fe200078e00ff */
[----:B------:R-:W-:Y:S01]  /*5400*/  @!P5 R2UR UR9, R2 ;  /* 0x000000000209d2ca */ /* 0x000fe200000e0000 */
[----:B-1----:R-:W-:Y:S01]  /*5410*/  @!P5 IMAD.X R0, RZ, RZ, R33, P0 ;  /* 0x000000ffff00d224 */ /* 0x002fe200000e0621 */
[----:B------:R-:W-:Y:S01]  /*5420*/  @!P5 R2UR UR10, R48 ;  /* 0x00000000300ad2ca */ /* 0x000fe200000e0000 */
[----:B------:R-:W-:Y:S01]  /*5430*/  @!UP1 ULEA UR14, UR15, UR6, 0xb ;  /* 0x000000060f0e9291 */ /* 0x000fe2000f8e58ff */
[----:B------:R-:W-:Y:S01]  /*5440*/  @!P5 R2UR UR11, R47 ;  /* 0x000000002f0bd2ca */ /* 0x000fe200000e0000 */
[----:B------:R-:W-:Y:S01]  /*5450*/  UIADD3 UR15, UPT, UPT, UR15, 0x1, URZ ;  /* 0x000000010f0f7890 */ /* 0x000fe2000fffe0ff */
[----:B------:R-:W-:Y:S01]  /*5460*/  @!P5 R2UR UR8, R0 ;  /* 0x000000000008d2ca */ /* 0x000fe200000e0000 */
[----:B------:R-:W-:Y:S01]  /*5470*/  IMAD.IADD R48, R10, 0x1, R31 ;  /* 0x000000010a307824 */ /* 0x000fe200078e021f */
[----:B------:R-:W-:Y:S01]  /*5480*/  ISETP.NE.AND P0, PT, R27, 0x2, PT ;  /* 0x000000021b00780c */ /* 0x000fe20003f05270 */
[----:B------:R-:W-:Y:S03]  /*5490*/  IMAD.IADD R47, R11, 0x1, R46 ;  /* 0x000000010b2f7824 */ /* 0x000fe600078e022e */
[----:B------:R-:W-:Y:S01]  /*54a0*/  SEL R0, RZ, 0x1, P0 ;  /* 0x00000001ff007807 */ /* 0x000fe20000000000 */
[----:B------:R-:W-:Y:S01]  /*54b0*/  IMAD.U32 R8, RZ, RZ, UR9 ;  /* 0x00000009ff087e24 */ /* 0x000fe2000f8e00ff */
[----:B------:R-:W-:Y:S01]  /*54c0*/  UIADD3 UR9, UPT, UPT, UR13, 0x620, URZ ;  /* 0x000006200d097890 */ /* 0x000fe2000fffe0ff */
[----:B------:R-:W-:Y:S02]  /*54d0*/  SEL R27, R27, RZ, P0 ;  /* 0x000000ff1b1b7207 */ /* 0x000fe40000000000 */
[----:B------:R-:W-:Y:S02]  /*54e0*/  LOP3.LUT R26, R26, R0, RZ, 0x3c, !PT ;  /* 0x000000001a1a7212 */ /* 0x000fe400078e3cff */
[----:B------:R-:W-:Y:S01]  /*54f0*/  IMAD.U32 R9, RZ, RZ, UR8 ;  /* 0x00000008ff097e24 */ /* 0x000fe2000f8e00ff */
[----:B------:R-:W-:Y:S01]  /*5500*/  @!P5 R2UR UR18, R8 ;  /* 0x000000000812d2ca */ /* 0x000fe200000e0000 */
[----:B------:R-:W-:Y:S01]  /*5510*/  @!UP1 UIADD3 UR8, UPT, UPT, UR14, 0x800, URZ ;  /* 0x000008000e089890 */ /* 0x000fe2000fffe0ff */
[----:B------:R-:W-:Y:S02]  /*5520*/  VOTEU.ALL UP1, P5 ;  /* 0x0000000000ff7886 */ /* 0x000fe40002820000 */
[----:B------:R-:W-:Y:S01]  /*5530*/  @!P5 R2UR UR19, R9 ;  /* 0x000000000913d2ca */ /* 0x000fe200000e0000 */
[----:B------:R-:W-:Y:S11]  /*5540*/  UPRMT UR14, UR37, 0x654, UR9 ;  /* 0x00000654250e7896 */ /* 0x000ff60008000009 */
[----:B------:R-:W-:Y:S01]  /*5550*/  @!UPT UIADD3 URZ, UPT, UPT, URZ, URZ, URZ ;  /* 0x000000fffffff290 */ /* 0x000fe2000fffe0ff */
[----:B------:R2:W-:Y:S01]  /*5560*/  @!UP1 UTMALDG.3D [UR8], [UR18], desc[UR16] ;  /* 0x00001008120095b4 */ /* 0x0005e20008011000 */
[----:B------:R2:W-:Y:S01]  /*5570*/  @!P5 SYNCS.ARRIVE.TRANS64.RED.A0TR RZ, [UR13+0x620], R24 ;  /* 0x00062018ffffd9a7 */ /* 0x0005e2000830040d */
[----:B------:R-:W-:Y:S04]  /*5580*/  UISETP.NE.AND UP1, UPT, UR15, 0x2, UPT ;  /* 0x000000020f00788c */ /* 0x000fe8000bf25270 */
[----:B------:R-:W-:Y:S02]  /*5590*/  USEL UR13, URZ, 0x1, UP1 ;  /* 0x00000001ff0d7887 */ /* 0x000fe40008800000 */
[----:B------:R-:W-:Y:S02]  /*55a0*/  USEL UR15, UR15, URZ, UP1 ;  /* 0x000000ff0f0f7287 */ /* 0x000fe40008800000 */
[----:B------:R-:W-:Y:S02]  /*55b0*/  UPLOP3.LUT UP1, UPT, UPT, UPT, UPT, 0x80, 0x8 ;  /* 0x000000000008789c */ /* 0x000fe40003f2f070 */
[----:B------:R-:W-:Y:S01]  /*55c0*/  LOP3.LUT R28, R28, UR13, RZ, 0x3c, !PT ;  /* 0x0000000d1c1c7c12 */ /* 0x000fe2000f8e3cff */
[----:B------:R-:W-:Y:S01]  /*55d0*/  SYNCS.ARRIVE.TRANS64.RED.A1T0 RZ, [UR14], RZ ;  /* 0x000000ffffff79a7 */ /* 0x000fe2000810040e */
[----:B------:R-:W-:Y:S07]  /*55e0*/  @P3 BRA `(.L_x_93) ;  /* 0xfffffff400983947 */ /* 0x000fee000383ffff */
[----:B------:R-:W-:Y:S01]  /*55f0*/  UIADD3 UR6, UPT, UPT, UR6, 0x630, URZ ;  /* 0x0000063006067890 */ /* 0x000fe2000fffe0ff */
[----:B------:R-:W-:-:S03]  /*5600*/  SHF.L.U32 R2, R28, 0x1f, RZ ;  /* 0x0000001f1c027819 */ /* 0x000fc600000006ff */
[----:B------:R-:W-:-:S09]  /*5610*/  ULEA UR4, UR15, UR6, 0x3 ;  /* 0x000000060f047291 */ /* 0x000fd2000f8e18ff */
[----:B------:R-:W1:Y:S02]  /*5620*/  SYNCS.PHASECHK.TRANS64.TRYWAIT P0, [UR4], R2 ;  /* 0x00000002ff0075a7 */ /* 0x000e640008001104 */
[----:B-1----:R-:W-:Y:S05]  /*5630*/  @!P0 BRA `(.L_x_94) ;  /* 0x0000002000388947 */ /* 0x002fea0003800000 */
.L_x_153:
[----:B------:R-:W-:-:S04]  /*5640*/  UIADD3 UR5, UPT, UPT, UR15, 0x1, URZ ;  /* 0x000000010f057890 */ /* 0x000fc8000fffe0ff */
[----:B------:R-:W-:-:S04]  /*5650*/  UISETP.NE.AND UP0, UPT, UR5, 0x2, UPT ;  /* 0x000000020500788c */ /* 0x000fc8000bf05270 */
[----:B------:R-:W-:Y:S02]  /*5660*/  USEL UR4, URZ, 0x1, UP0 ;  /* 0x00000001ff047887 */ /* 0x000fe40008000000 */
[----:B------:R-:W-:-:S04]  /*5670*/  USEL UR5, UR5, URZ, UP0 ;  /* 0x000000ff05057287 */ /* 0x000fc80008000000 */
[----:B------:R-:W-:Y:S01]  /*5680*/  ULEA UR5, UR5, UR6, 0x3 ;  /* 0x0000000605057291 */ /* 0x000fe2000f8e18ff */
[----:B-1----:R-:W-:-:S04]  /*5690*/  LOP3.LUT R2, R28, UR4, RZ, 0x3c, !PT ;  /* 0x000000041c027c12 */ /* 0x002fc8000f8e3cff */
[----:B------:R-:W-:Y:S01]  /*56a0*/  SHF.L.U32 R2, R2, 0x1f, RZ ;  /* 0x0000001f02027819 */ /* 0x000fe200000006ff */
[----:B------:R-:W-:-:S07]  /*56b0*/  IMAD.U32 R0, RZ, RZ, UR5 ;  /* 0x00000005ff007e24 */ /* 0x000fce000f8e00ff */
.L_x_95:
[----:B-1----:R1:W4:Y:S02]  /*56c0*/  SYNCS.PHASECHK.TRANS64.TRYWAIT P0, [R0+URZ], R2 ;  /* 0x00000002000075a7 */ /* 0x00232400080011ff */
[----:B----4-:R-:W-:Y:S05]  /*56d0*/  @!P0 NANOSLEEP.SYNCS 0x989680 ;  /* 0x009896800000895d */ /* 0x010fea0003900000 */
[----:B------:R-:W4:Y:S02]  /*56e0*/  @!P0 SYNCS.PHASECHK.TRANS64 P0, [R0+URZ], R2 ;  /* 0x00000002000085a7 */ /* 0x000f2400080010ff */
[----:B--2-4-:R-:W-:Y:S05]  /*56f0*/  @P0 EXIT ;  /* 0x000000000000094d */ /* 0x014fea0003800000 */
[----:B------:R-:W-:Y:S05]  /*5700*/  BRA `(.L_x_95) ;  /* 0xfffffffc00ec7947 */ /* 0x000fea000383ffff */
.L_x_85:
[----:B------:R-:W-:-:S06]  /*5710*/  UISETP.GE.AND UP1, UPT, UR10, 0x4, UPT ;  /* 0x000000040a00788c */ /* 0x000fcc000bf26270 */
[----:B------:R-:W-:-:S13]  /*5720*/  PLOP3.LUT P0, PT, PT, PT, UP1, 0x80, 0x8 ;  /* 0x000000000008781c */ /* 0x000fda0003f0f018 */
[----:B------:R-:W-:Y:S05]  /*5730*/  @!P0 EXIT ;  /* 0x000000000000894d */ /* 0x000fea0003800000 */
[----:B------:R-:W-:Y:S01]  /*5740*/  BAR.SYNC.DEFER_BLOCKING 0x6, 0xa0 ;  /* 0x0182800000007b1d */ /* 0x000fe20000010000 */
[----:B------:R-:W-:Y:S01]  /*5750*/  IMAD.SHL.U32 R3, R61, 0x10, RZ ;  /* 0x000000103d037824 */ /* 0x000fe200078e00ff */
[----:B------:R-:W-:Y:S01]  /*5760*/  SHF.R.U32.HI R4, RZ, 0x3, R61 ;  /* 0x00000003ff047819 */ /* 0x000fe2000001163d */
[----:B------:R-:W-:Y:S01]  /*5770*/  IMAD.SHL.U32 R2, R53, 0x200, RZ ;  /* 0x0000020035027824 */ /* 0x000fe200078e00ff */
[----:B------:R-:W-:Y:S01]  /*5780*/  CS2R R56, SRZ ;  /* 0x0000000000387805 */ /* 0x000fe2000001ff00 */
[----:B------:R-:W-:Y:S01]  /*5790*/  IMAD.SHL.U32 R60, R61, 0x2, RZ ;  /* 0x000000023d3c7824 */ /* 0x000fe200078e00ff */
[----:B------:R-:W-:Y:S02]  /*57a0*/  UMOV UR42, 0x400 ;  /* 0x00000400002a7882 */ /* 0x000fe40000000000 */
[----:B------:R-:W1:Y:S01]  /*57b0*/  LDC R52, c[0x0][0x370] ;  /* 0x0000dc00ff347b82 */ /* 0x000e620000000800 */
[----:B------:R-:W-:Y:S01]  /*57c0*/  ULEA UR42, UR37, UR42, 0x18 ;  /* 0x0000002a252a7291 */ /* 0x000fe2000f8ec0ff */
[----:B------:R-:W-:Y:S01]  /*57d0*/  LOP3.LUT R5, R3, 0x40, RZ, 0xc0, !PT ;  /* 0x0000004003057812 */ /* 0x000fe200078ec0ff */
[----:B------:R-:W-:Y:S01]  /*57e0*/  IMAD.U32 R28, R61, 0x10000, RZ ;  /* 0x000100003d1c7824 */ /* 0x000fe200078e00ff */
[----:B------:R-:W-:Y:S01]  /*57f0*/  LOP3.LUT R3, R3, 0x1b0, RZ, 0xc0, !PT ;  /* 0x000001b003037812 */ /* 0x000fe200078ec0ff */
[----:B------:R-:W-:Y:S01]  /*5800*/  UIADD3 UR44, UPT, UPT, UR42, 0x800, URZ ;  /* 0x000008002a2c7890 */ /* 0x000fe2000fffe0ff */
[----:B------:R-:W-:Y:S01]  /*5810*/  LOP3.LUT R4, R5, 0x8, R4, 0xf8, !PT ;  /* 0x0000000805047812 */ /* 0x000fe200078ef804 */
[----:B------:R-:W-:Y:S01]  /*5820*/  IMAD.MOV.U32 R59, RZ, RZ, 0x1 ;  /* 0x00000001ff3b7424 */ /* 0x000fe200078e00ff */
[----:B------:R-:W2:Y:S01]  /*5830*/  LDC R24, c[0x0][0xb0c] ;  /* 0x0002c300ff187b82 */ /* 0x000ea20000000800 */
[----:B------:R-:W-:Y:S01]  /*5840*/  LOP3.LUT R2, R3, 0x200, R2, 0xf8, !PT ;  /* 0x0000020003027812 */ /* 0x000fe200078ef802 */
[----:B------:R-:W-:Y:S01]  /*5850*/  IMAD.SHL.U32 R3, R53, 0x200000, RZ ;  /* 0x0020000035037824 */ /* 0x000fe200078e00ff */
[----:B------:R-:W-:Y:S01]  /*5860*/  LOP3.LUT R60, R4, 0x8, R60, 0x78, !PT ;  /* 0x00000008043c7812 */ /* 0x000fe200078e783c */
[----:B------:R-:W-:Y:S01]  /*5870*/  IMAD.MOV.U32 R27, RZ, RZ, RZ ;  /* 0x000000ffff1b7224 */ /* 0x000fe200078e00ff */
[----:B------:R-:W-:Y:S01]  /*5880*/  LOP3.LUT R61, R61, 0x60, RZ, 0xc0, !PT ;  /* 0x000000603d3d7812 */ /* 0x000fe200078ec0ff */
[----:B------:R-:W-:Y:S01]  /*5890*/  IMAD.MOV.U32 R58, RZ, RZ, RZ ;  /* 0x000000ffff3a7224 */ /* 0x000fe200078e00ff */
[----:B------:R-:W-:Y:S01]  /*58a0*/  LOP3.LUT R3, R3, 0x200000, RZ, 0xc0, !PT ;  /* 0x0020000003037812 */ /* 0x000fe200078ec0ff */
[----:B------:R-:W3:Y:S01]  /*58b0*/  LDC R50, c[0x0][0xb20] ;  /* 0x0002c800ff327b82 */ /* 0x000ee20000000800 */
[----:B------:R-:W4:Y:S01]  /*58c0*/  LDS R0, [UR42+0x700] ;  /* 0x0007002aff007984 */ /* 0x000f220008000800 */
[----:B------:R-:W-:Y:S01]  /*58d0*/  LOP3.LUT R60, R2, R60, RZ, 0xfc, !PT ;  /* 0x0000003c023c7212 */ /* 0x000fe200078efcff */
[----:B------:R-:W-:Y:S01]  /*58e0*/  IMAD.MOV.U32 R65, RZ, RZ, RZ ;  /* 0x000000ffff417224 */ /* 0x000fe200078e00ff */
[----:B------:R-:W-:Y:S01]  /*58f0*/  LOP3.LUT R28, R3, 0x400000, R28, 0xf8, !PT ;  /* 0x00400000031c7812 */ /* 0x000fe200078ef81c */
[----:B------:R-:W-:Y:S01]  /*5900*/  IMAD.MOV.U32 R55, RZ, RZ, RZ ;  /* 0x000000ffff377224 */ /* 0x000fe200078e00ff */
[----:B------:R-:W-:Y:S01]  /*5910*/  LEA R60, R60, UR44, 0x1 ;  /* 0x0000002c3c3c7c11 */ /* 0x000fe2000f8e08ff */
[----:B------:R-:W1:Y:S01]  /*5920*/  LDCU.64 UR46, c[0x0][0x348] ;  /* 0x00006900ff2e77ac */ /* 0x000e620008000a00 */
[----:B------:R-:W1:Y:S01]  /*5930*/  LDC R23, c[0x0][0xb30] ;  /* 0x0002cc00ff177b82 */ /* 0x000e620000000800 */
[----:B------:R-:W1:Y:S01]  /*5940*/  LDCU.64 UR38, c[0x0][0x888] ;  /* 0x00011100ff2677ac */ /* 0x000e620008000a00 */
[----:B------:R-:W-:-:S06]  /*5950*/  UMOV UR43, URZ ;  /* 0x000000ff002b7c82 */ /* 0x000fcc0008000000 */
[----:B------:R-:W1:Y:S08]  /*5960*/  LDC.64 R44, c[0x0][0xb10] ;  /* 0x0002c400ff2c7b82 */ /* 0x000e700000000a00 */
[----:B------:R-:W1:Y:S08]  /*5970*/  LDC.64 R18, c[0x0][0xb18] ;  /* 0x0002c600ff127b82 */ /* 0x000e700000000a00 */
[----:B------:R-:W1:Y:S08]  /*5980*/  LDC.64 R40, c[0x0][0x888] ;  /* 0x00022200ff287b82 */ /* 0x000e700000000a00 */
[----:B------:R-:W1:Y:S01]  /*5990*/  LDC.64 R16, c[0x0][0xb28] ;  /* 0x0002ca00ff107b82 */ /* 0x000e620000000a00 */
[----:B----4-:R-:W-:-:S07]  /*59a0*/  IMAD.IADD R28, R0, 0x1, R28 ;  /* 0x00000001001c7824 */ /* 0x010fce00078e021c */
[----:B------:R-:W4:Y:S08]  /*59b0*/  LDC.64 R42, c[0x0][0x890] ;  /* 0x00022400ff2a7b82 */ /* 0x000f300000000a00 */
[----:B------:R-:W1:Y:S08]  /*59c0*/  LDC.64 R38, c[0x0][0x8b0] ;  /* 0x00022c00ff267b82 */ /* 0x000e700000000a00 */
[----:B------:R-:W1:Y:S08]  /*59d0*/  LDC.64 R36, c[0x0][0x8a8] ;  /* 0x00022a00ff247b82 */ /* 0x000e700000000a00 */
[----:B--23--:R-:W1:Y:S02]  /*59e0*/  LDC R51, c[0x0][0x374] ;  /* 0x0000dd00ff337b82 */ /* 0x00ce640000000800 */
.L_x_115:
[----:B------:R-:W-:Y:S02]  /*59f0*/  LEA R0, R65, UR42, 0x3 ;  /* 0x0000002a41007c11 */ /* 0x000fe4000f8e18ff */
[----:B------:R-:W-:Y:S02]  /*5a00*/  SHF.L.U32 R2, R57, 0x1f, RZ ;  /* 0x0000001f39027819 */ /* 0x000fe400000006ff */
[----:B------:R-:W-:Y:S02]  /*5a10*/  LEA R32, R65, UR42, 0x4 ;  /* 0x0000002a41207c11 */ /* 0x000fe4000f8e20ff */
[----:B--2---:R-:W2:Y:S02]  /*5a20*/  SYNCS.PHASECHK.TRANS64.TRYWAIT P0, [R0+URZ+0x650], R2 ;  /* 0x00065002000075a7 */ /* 0x004ea400080011ff */
[----:B-12---:R-:W-:Y:S05]  /*5a30*/  @!P0 BRA `(.L_x_96) ;  /* 0x0000001c00508947 */ /* 0x006fea0003800000 */
.L_x_154:
[----:B------:R-:W3:Y:S01]  /*5a40*/  LDC.64 R10, c[0x0][0xb10] ;  /* 0x0002c400ff0a7b82 */ /* 0x000ee20000000a00 */
[----:B------:R-:W4:Y:S01]  /*5a50*/  LDS.128 R32, [R32+0x6e0] ;  /* 0x0006e00020207984 */ /* 0x000f220000000c00 */
[----:B-1----:R-:W-:Y:S01]  /*5a60*/  ISETP.NE.AND P1, PT, R23, 0x1, PT ;  /* 0x000000011700780c */ /* 0x002fe20003f25270 */
[----:B--2---:R-:W-:Y:S01]  /*5a70*/  VIADD R0, R0, 0x660 ;  /* 0x0000066000007836 */ /* 0x004fe20000000000 */
[----:B------:R-:W-:Y:S04]  /*5a80*/  ISETP.GE.AND P0, PT, R22, 0x1, PT ;  /* 0x000000011600780c */ /* 0x000fe80003f06270 */
[----:B------:R-:W1:Y:S01]  /*5a90*/  LDC.64 R8, c[0x0][0xb18] ;  /* 0x0002c600ff087b82 */ /* 0x000e620000000a00 */
[----:B------:R-:W-:Y:S01]  /*5aa0*/  PRMT R0, RZ, 0x654, R0 ;  /* 0x00000654ff007816 */ /* 0x000fe20000000000 */
[----:B------:R-:W-:Y:S01]  /*5ab0*/  @!PT LDS RZ, [RZ] ;  /* 0x00000000fffff984 */ /* 0x000fe20000000800 */
[----:B------:R-:W-:Y:S01]  /*5ac0*/  @!PT LDS RZ, [RZ] ;  /* 0x00000000fffff984 */ /* 0x000fe20000000800 */
[----:B------:R-:W-:Y:S01]  /*5ad0*/  @!PT LDS RZ, [RZ] ;  /* 0x00000000fffff984 */ /* 0x000fe20000000800 */
[----:B------:R-:W-:Y:S01]  /*5ae0*/  @!PT LDS RZ, [RZ] ;  /* 0x00000000fffff984 */ /* 0x000fe20000000800 */
[----:B------:R2:W-:Y:S06]  /*5af0*/  MEMBAR.ALL.CTA ;  /* 0x0000000000007992 */ /* 0x0005ec0000008000 */
[----:B--2---:R-:W2:Y:S01]  /*5b00*/  FENCE.VIEW.ASYNC.S ;  /* 0x00000000000073c6 */ /* 0x004ea20000000000 */
[----:B------:R-:W1:Y:S08]  /*5b10*/  @!P1 LDC R12, c[0x0][0xb20] ;  /* 0x0002c800ff0c9b82 */ /* 0x000e700000000800 */
[----:B------:R-:W1:Y:S01]  /*5b20*/  @!P1 LDC R7, c[0x0][0xb0c] ;  /* 0x0002c300ff079b82 */ /* 0x000e620000000800 */
[----:B--2---:R2:W-:Y:S01]  /*5b30*/  SYNCS.ARRIVE.TRANS64.RED.A1T0 RZ, [R0+URZ], RZ ;  /* 0x000000ff00ff79a7 */ /* 0x0045e200081004ff */
[----:B----4-:R-:W-:Y:S04]  /*5b40*/  LOP3.LUT P4, RZ, R34, 0x1, RZ, 0xc0, !PT ;  /* 0x0000000122ff7812 */ /* 0x010fe8000788c0ff */
[----:B------:R-:W-:Y:S09]  /*5b50*/  P2R R62, PR, RZ, 0x10 ;  /* 0x00000010ff3e7803 */ /* 0x000ff20000000000 */
[----:B------:R-:W-:Y:S02]  /*5b60*/  @P4 MOV R26, R32 ;  /* 0x00000020001a4202 */ /* 0x000fe40000000f00 */
[----:B------:R-:W-:Y:S01]  /*5b70*/  @P4 LOP3.LUT R25, R33, 0xffff, RZ, 0xc0, !PT ;  /* 0x0000ffff21194812 */ /* 0x000fe200078ec0ff */
[----:B--23--:R-:W-:Y:S06]  /*5b80*/  @!P0 BRA `(.L_x_97) ;  /* 0x0000000000a48947 */ /* 0x00cfec0003800000 */
[-C--:B------:R-:W-:Y:S01]  /*5b90*/  IMAD.HI.U32 R0, R51, R19.reuse, RZ ;  /* 0x0000001333007227 */ /* 0x080fe200078e00ff */
[----:B------:R-:W-:Y:S02]  /*5ba0*/  ISETP.NE.AND P0, PT, R18, 0x1, PT ;  /* 0x000000011200780c */ /* 0x000fe40003f05270 */
[----:B------:R-:W-:Y:S01]  /*5bb0*/  ISETP.NE.AND P2, PT, R22, 0x1, PT ;  /* 0x000000011600780c */ /* 0x000fe20003f45270 */
[----:B------:R-:W-:Y:S01]  /*5bc0*/  IMAD.HI.U32 R4, R52, R44, RZ ;  /* 0x0000002c34047227 */ /* 0x000fe200078e00ff */
[----:B------:R-:W-:Y:S02]  /*5bd0*/  SHF.R.U32.HI R0, RZ, R50, R0 ;  /* 0x00000032ff007219 */ /* 0x000fe40000011600 */
[----:B------:R-:W-:Y:S01]  /*5be0*/  ISETP.NE.AND P3, PT, R24, 0x1, PT ;  /* 0x000000011800780c */ /* 0x000fe20003f65270 */
[----:B------:R-:W-:Y:S01]  /*5bf0*/  IMAD.HI.U32 R6, R25, R19, RZ ;  /* 0x0000001319067227 */ /* 0x000fe200078e00ff */
[-C--:B------:R-:W-:Y:S02]  /*5c00*/  SHF.R.U32.HI R4, RZ, R45.reuse, R4 ;  /* 0x0000002dff047219 */ /* 0x080fe40000011604 */
        /* <DEDUP_REMOVED lines=14> */
[C---:B------:R-:W-:Y:S03]  /*5cf0*/  IMAD.HI.U32 R0, R3.reuse, R16, RZ ;  /* 0x0000001003007227 */ /* 0x040fe600078e00ff */
[C---:B------:R-:W-:Y:S02]  /*5d00*/  ISETP.GE.OR P0, PT, R2.reuse, R5, P0 ;  /* 0x000000050200720c */ /* 0x040fe40000706670 */
[----:B------:R-:W-:Y:S04]  /*5d10*/  SHF.R.U32.HI R0, RZ, R17, R0 ;  /* 0x00000011ff007219 */ /* 0x000fe80000011600 */
[C---:B------:R-:W-:Y:S05]  /*5d20*/  SEL R6, R3.reuse, R0, !P2 ;  /* 0x0000000003067207 */ /* 0x040fea0005000000 */
        /* <DEDUP_REMOVED lines=14> */
[----:B------:R-:W-:Y:S07]  /*5e10*/  IMAD R25, R3, R18, R25 ;  /* 0x0000001203197224 */ /* 0x000fee00078e0219 */
.L_x_97:
[----:B------:R-:W-:Y:S01]  /*5e20*/  @!P1 IMAD.HI.U32 R0, R26, R10, RZ ;  /* 0x0000000a1a009227 */ /* 0x000fe200078e00ff */
[----:B-1----:R-:W-:Y:S01]  /*5e30*/  @!P1 ISETP.NE.AND P0, PT, R8, 0x1, PT ;  /* 0x000000010800980c */ /* 0x002fe20003f05270 */
[----:B------:R-:W-:Y:S01]  /*5e40*/  ULOP3.LUT UP0, URZ, UR44, 0x90, URZ, 0xc0, !UPT ;  /* 0x000000902cff7892 */ /* 0x000fe2000f80c0ff */
[----:B------:R-:W-:Y:S01]  /*5e50*/  @!P1 ISETP.NE.AND P2, PT, R7, 0x1, PT ;  /* 0x000000010700980c */ /* 0x000fe20003f45270 */
[----:B------:R-:W-:Y:S01]  /*5e60*/  @!P1 IMAD.HI.U32 R2, R25, R9, RZ ;  /* 0x0000000919029227 */ /* 0x000fe200078e00ff */
[----:B------:R-:W-:Y:S02]  /*5e70*/  @!P1 SHF.R.U32.HI R0, RZ, R11, R0 ;  /* 0x0000000bff009219 */ /* 0x000fe40000011600 */
[----:B------:R-:W-:Y:S01]  /*5e80*/  @P4 SHF.R.U32.HI R54, RZ, 0x10, R33 ;  /* 0x00000010ff364819 */ /* 0x000fe20000011621 */
[----:B------:R-:W-:Y:S01]  /*5e90*/  VIADD R65, R65, 0x1 ;  /* 0x0000000141417836 */ /* 0x000fe20000000000 */
[----:B------:R-:W-:Y:S02]  /*5ea0*/  @!P1 SHF.R.U32.HI R2, RZ, R12, R2 ;  /* 0x0000000cff029219 */ /* 0x000fe40000011602 */
[----:B------:R-:W-:Y:S02]  /*5eb0*/  @!P1 SEL R3, R26, R0, !P2 ;  /* 0x000000001a039207 */ /* 0x000fe40005000000 */
[----:B------:R-:W-:Y:S05]  /*5ec0*/  @!P1 SEL R2, R25, R2, !P0 ;  /* 0x0000000219029207 */ /* 0x000fea0004000000 */
[----:B------:R-:W-:Y:S02]  /*5ed0*/  @!P1 IMAD.IADD R0, R2, 0x1, -R3 ;  /* 0x0000000102009824 */ /* 0x000fe400078e0a03 */
[----:B------:R-:W-:Y:S02]  /*5ee0*/  @!P1 IMAD.IADD R2, R3, 0x1, -R2 ;  /* 0x0000000103029824 */ /* 0x000fe400078e0a02 */
[----:B------:R-:W-:Y:S02]  /*5ef0*/  @!P1 IMAD R26, R0, R7, R26 ;  /* 0x00000007001a9224 */ /* 0x000fe400078e021a */
[----:B------:R-:W-:Y:S01]  /*5f00*/  @!P1 IMAD R25, R2, R8, R25 ;  /* 0x0000000802199224 */ /* 0x000fe200078e0219 */
[----:B------:R-:W-:Y:S06]  /*5f10*/  BRA.U !UP0, `(.L_x_98) ;  /* 0x00000001087c7547 */ /* 0x000fec000b800000 */
[----:B------:R-:W1:Y:S01]  /*5f20*/  LDCU.64 UR8, c[0x4][0x80] ;  /* 0x01001000ff0877ac */ /* 0x000e620008000a00 */
[----:B------:R-:W-:Y:S01]  /*5f30*/  MOV R2, 0x0 ;  /* 0x0000000000027802 */ /* 0x000fe20000000f00 */
[----:B------:R-:W-:Y:S02]  /*5f40*/  HFMA2 R12, -RZ, RZ, 0, 5.9604644775390625e-08 ;  /* 0x00000001ff0c7431 */ /* 0x000fe400000001ff */
[----:B------:R-:W-:Y:S01]  /*5f50*/  IMAD.MOV.U32 R8, RZ, RZ, 0x70 ;  /* 0x00000070ff087424 */ /* 0x000fe200078e00ff */
[----:B------:R2:W3:Y:S01]  /*5f60*/  LDC.64 R14, c[0x4][R2] ;  /* 0x01000000020e7b82 */ /* 0x0004e20000000a00 */
[----:B------:R-:W4:Y:S01]  /*5f70*/  LDCU.64 UR6, c[0x4][0x88] ;  /* 0x01001100ff0677ac */ /* 0x000f220008000a00 */
[----:B------:R-:W-:Y:S01]  /*5f80*/  IMAD.MOV.U32 R13, RZ, RZ, RZ ;  /* 0x000000ffff0d7224 */ /* 0x000fe200078e00ff */
[----:B------:R-:W2:Y:S01]  /*5f90*/  LDCU.64 UR4, c[0x4][0x8] ;  /* 0x01000100ff0477ac */ /* 0x000ea20008000a00 */
[----:B-1----:R-:W-:Y:S01]  /*5fa0*/  MOV R5, UR9 ;  /* 0x0000000900057c02 */ /* 0x002fe20008000f00 */
[----:B------:R-:W-:Y:S01]  /*5fb0*/  IMAD.U32 R4, RZ, RZ, UR8 ;  /* 0x00000008ff047e24 */ /* 0x000fe2000f8e00ff */
[----:B----4-:R-:W-:Y:S01]  /*5fc0*/  MOV R7, UR7 ;  /* 0x0000000700077c02 */ /* 0x010fe20008000f00 */
[----:B------:R-:W-:Y:S01]  /*5fd0*/  IMAD.U32 R6, RZ, RZ, UR6 ;  /* 0x00000006ff067e24 */ /* 0x000fe2000f8e00ff */
[----:B--2---:R-:W-:Y:S01]  /*5fe0*/  MOV R11, UR5 ;  /* 0x00000005000b7c02 */ /* 0x004fe20008000f00 */
[----:B------:R-:W-:Y:S02]  /*5ff0*/  IMAD.U32 R10, RZ, RZ, UR4 ;  /* 0x00000004ff0a7e24 */ /* 0x000fe4000f8e00ff */
[----:B------:R-:W-:Y:S07]  /*6000*/  LEPC R20, `(.L_x_99) ;  /* 0x000000001014794e */ /* 0x000fee0000000000 */
[----:B---3-5:R-:W-:Y:S05]  /*6010*/  CALL.ABS.NOINC R14 ;  /* 0x000000000e007343 */ /* 0x028fea0003c00000 */
.L_x_99:
[----:B------:R-:W1:Y:S01]  /*6020*/  LDCU.64 UR8, c[0x4][0x80] ;  /* 0x01001000ff0877ac */ /* 0x000e620008000a00 */
[----:B------:R-:W2:Y:S01]  /*6030*/  LDC.64 R2, c[0x4][R2] ;  /* 0x0100000002027b82 */ /* 0x000ea20000000a00 */
[----:B------:R-:W-:Y:S02]  /*6040*/  HFMA2 R12, -RZ, RZ, 0, 5.9604644775390625e-08 ;  /* 0x00000001ff0c7431 */ /* 0x000fe400000001ff */
[----:B------:R-:W-:Y:S02]  /*6050*/  IMAD.MOV.U32 R8, RZ, RZ, 0x70 ;  /* 0x00000070ff087424 */ /* 0x000fe400078e00ff */
[----:B------:R-:W-:Y:S01]  /*6060*/  IMAD.MOV.U32 R13, RZ, RZ, RZ ;  /* 0x000000ffff0d7224 */ /* 0x000fe200078e00ff */
[----:B------:R-:W3:Y:S01]  /*6070*/  LDCU.64 UR6, c[0x4][0x88] ;  /* 0x01001100ff0677ac */ /* 0x000ee20008000a00 */
[----:B------:R-:W4:Y:S01]  /*6080*/  LDCU.64 UR4, c[0x4][0x8] ;  /* 0x01000100ff0477ac */ /* 0x000f220008000a00 */
[----:B-1----:R-:W-:Y:S02]  /*6090*/  MOV R4, UR8 ;  /* 0x0000000800047c02 */ /* 0x002fe40008000f00 */
[----:B------:R-:W-:Y:S02]  /*60a0*/  MOV R5, UR9 ;  /* 0x0000000900057c02 */ /* 0x000fe40008000f00 */
[----:B---3--:R-:W-:Y:S01]  /*60b0*/  MOV R7, UR7 ;  /* 0x0000000700077c02 */ /* 0x008fe20008000f00 */
[----:B------:R-:W-:Y:S01]  /*60c0*/  IMAD.U32 R6, RZ, RZ, UR6 ;  /* 0x00000006ff067e24 */ /* 0x000fe2000f8e00ff */
[----:B----4-:R-:W-:Y:S01]  /*60d0*/  MOV R11, UR5 ;  /* 0x00000005000b7c02 */ /* 0x010fe20008000f00 */
[----:B------:R-:W-:Y:S02]  /*60e0*/  IMAD.U32 R10, RZ, RZ, UR4 ;  /* 0x00000004ff0a7e24 */ /* 0x000fe4000f8e00ff */
[----:B------:R-:W-:Y:S07]  /*60f0*/  LEPC R20, `(.L_x_98) ;  /* 0x000000001014794e */ /* 0x000fee0000000000 */
[----:B--2---:R-:W-:Y:S05]  /*6100*/  CALL.ABS.NOINC R2 ;  /* 0x0000000002007343 */ /* 0x004fea0003c00000 */
.L_x_98:
[----:B------:R-:W-:Y:S01]  /*6110*/  ISETP.NE.U32.AND P2, PT, R42, RZ, PT ;  /* 0x000000ff2a00720c */ /* 0x000fe20003f45070 */
[----:B------:R-:W-:Y:S01]  /*6120*/  UISETP.NE.AND UP1, UPT, UR45, URZ, UPT ;  /* 0x000000ff2d00728c */ /* 0x000fe2000bf25270 */
[----:B------:R-:W-:Y:S02]  /*6130*/  ISETP.NE.U32.AND P4, PT, R38, RZ, PT ;  /* 0x000000ff2600720c */ /* 0x000fe40003f85070 */
[----:B------:R-:W-:Y:S02]  /*6140*/  ISETP.NE.AND.EX P2, PT, R43, RZ, PT, P2 ;  /* 0x000000ff2b00720c */ /* 0x000fe40003f45320 */
[----:B------:R-:W-:Y:S02]  /*6150*/  PLOP3.LUT P1, PT, PT, PT, PT, 0x8, 0x80 ;  /* 0x000000000080781c */ /* 0x000fe40003f2e170 */
[----:B------:R-:W-:Y:S02]  /*6160*/  PLOP3.LUT P0, PT, PT, PT, UP1, 0x80, 0x8 ;  /* 0x000000000008781c */ /* 0x000fe40003f0f018 */
[----:B------:R-:W-:Y:S02]  /*6170*/  ISETP.NE.AND.EX P4, PT, R39, RZ, PT, P4 ;  /* 0x000000ff2700720c */ /* 0x000fe40003f85340 */
[----:B------:R-:W1:Y:S09]  /*6180*/  @UP1 LDCU.64 UR4, c[0x0][0x888] ;  /* 0x00011100ff0417ac */ /* 0x000e720008000a00 */
[----:B------:R-:W-:Y:S01]  /*6190*/  @P0 PLOP3.LUT P1, PT, P2, PT, PT, 0x80, 0x8 ;  /* 0x000000000008081c */ /* 0x000fe2000172f070 */
[----:B-1----:R-:W-:Y:S04]  /*61a0*/  @UP1 UISETP.NE.U32.AND UP0, UPT, UR4, URZ, UPT ;  /* 0x000000ff0400128c */ /* 0x002fe8000bf05070 */
[----:B------:R-:W-:Y:S04]  /*61b0*/  @UP1 UISETP.NE.AND.EX UP0, UPT, UR5, URZ, UPT, UP0 ;  /* 0x000000ff0500128c */ /* 0x000fe8000bf05300 */
[----:B------:R-:W-:Y:S01]  /*61c0*/  @UP1 USEL UR4, URZ, 0xffffffff, UP0 ;  /* 0xffffffffff041887 */ /* 0x000fe20008000000 */
[----:B------:R-:W-:Y:S11]  /*61d0*/  @!P2 BRA `(.L_x_100) ;  /* 0x00000000002ca947 */ /* 0x000ff60003800000 */
[----:B------:R-:W-:Y:S01]  /*61e0*/  ISETP.NE.U32.AND P3, PT, R40, RZ, PT ;  /* 0x000000ff2800720c */ /* 0x000fe20003f65070 */
[----:B------:R-:W-:Y:S03]  /*61f0*/  IMAD.MOV.U32 R49, RZ, RZ, 0x1 ;  /* 0x00000001ff317424 */ /* 0x000fe600078e00ff */
[----:B------:R-:W-:Y:S11]  /*6200*/  ISETP.NE.AND.EX P3, PT, R41, RZ, PT, P3 ;  /* 0x000000ff2900720c */ /* 0x000ff60003f65330 */
[----:B------:R-:W-:Y:S02]  /*6210*/  @!UPT UIADD3 URZ, UPT, UPT, URZ, URZ, URZ ;  /* 0x000000fffffff290 */ /* 0x000fe4000fffe0ff */
[----:B------:R-:W1:Y:S01]  /*6220*/  @P3 LDC.64 R2, c[0x0][0x888] ;  /* 0x00022200ff023b82 */ /* 0x000e620000000a00 */
[----:B------:R-:W-:Y:S04]  /*6230*/  @P3 IMAD R0, R42, UR36, RZ ;  /* 0x000000242a003c24 */ /* 0x000fe8000f8e02ff */
[----:B-1----:R-:W-:Y:S04]  /*6240*/  @P3 IMAD.WIDE R2, R0, 0x4, R2 ;  /* 0x0000000400023825 */ /* 0x002fe800078e0202 */
[----:B------:R-:W-:Y:S01]  /*6250*/  HFMA2 R0, -RZ, RZ, 0, 5.9604644775390625e-08 ;  /* 0x00000001ff007431 */ /* 0x000fe200000001ff */
[----:B-----5:R1:W5:Y:S04]  /*6260*/  @P3 LDG.E R30, desc[UR40][R2.64] ;  /* 0x00000028021e3981 */ /* 0x020368000c1e1900 */
[----:B------:R-:W-:Y:S01]  /*6270*/  @!P3 PRMT R49, R0, 0x7610, R49 ;  /* 0x000076100031b816 */ /* 0x000fe20000000031 */
[----:B-1----:R-:W2:Y:S06]  /*6280*/  @!P3 LDC R30, c[0x0][0x880] ;  /* 0x00022000ff1ebb82 */ /* 0x002eac0000000800 */
.L_x_100:
[----:B------:R-:W-:Y:S05]  /*6290*/  @!P4 BRA `(.L_x_101) ;  /* 0x000000000020c947 */ /* 0x000fea0003800000 */
[----:B------:R-:W-:Y:S04]  /*62a0*/  ISETP.NE.U32.AND P3, PT, R36, RZ, PT ;  /* 0x000000ff2400720c */ /* 0x000fe80003f65070 */
[----:B------:R-:W-:Y:S11]  /*62b0*/  ISETP.NE.AND.EX P3, PT, R37, RZ, PT, P3 ;  /* 0x000000ff2500720c */ /* 0x000ff60003f65330 */
[----:B------:R-:W-:Y:S02]  /*62c0*/  @!UPT UIADD3 URZ, UPT, UPT, URZ, URZ, URZ ;  /* 0x000000fffffff290 */ /* 0x000fe4000fffe0ff */
[----:B------:R-:W1:Y:S01]  /*62d0*/  @P3 LDC.64 R2, c[0x0][0x8a8] ;  /* 0x00022a00ff023b82 */ /* 0x000e620000000a00 */
[----:B------:R-:W-:Y:S04]  /*62e0*/  @P3 IMAD R0, R38, UR36, RZ ;  /* 0x0000002426003c24 */ /* 0x000fe8000f8e02ff */
[----:B-1----:R-:W-:Y:S05]  /*62f0*/  @P3 IMAD.WIDE R2, R0, 0x4, R2 ;  /* 0x0000000400023825 */ /* 0x002fea00078e0202 */
[----:B-----5:R1:W5:Y:S02]  /*6300*/  @P3 LDG.E R29, desc[UR40][R2.64] ;  /* 0x00000028021d3981 */ /* 0x020364000c1e1900 */
[----:B-1----:R-:W3:Y:S02]  /*6310*/  @!P3 LDC R29, c[0x0][0x8a0] ;  /* 0x00022800ff1dbb82 */ /* 0x002ee40000000800 */
.L_x_101:
[----:B--2--5:R-:W-:Y:S01]  /*6320*/  @P0 FSETP.NEU.AND P4, PT, R30, RZ, PT ;  /* 0x000000ff1e00020b */ /* 0x024fe20003f8d000 */
[----:B------:R-:W-:Y:S01]  /*6330*/  IMAD.U32 R0, RZ, RZ, UR4 ;  /* 0x00000004ff007e24 */ /* 0x000fe2000f8e00ff */
[----:B------:R-:W-:Y:S01]  /*6340*/  @P0 LOP3.LUT P3, RZ, R49, 0xff, RZ, 0xc0, !PT ;  /* 0x000000ff31ff0812 */ /* 0x000fe2000786c0ff */
[----:B------:R-:W-:Y:S01]  /*6350*/  IMAD.SHL.U32 R64, R56, 0x800, RZ ;  /* 0x0000080038407824 */ /* 0x000fe200078e00ff */
[----:B------:R-:W-:Y:S01]  /*6360*/  @P0 SEL R2, RZ, 0xffffffff, P4 ;  /* 0xffffffffff020807 */ /* 0x000fe20002000000 */
[----:B------:R-:W-:Y:S01]  /*6370*/  BSSY B1, `(.L_x_102) ;  /* 0x0000028000017945 */ /* 0x000fe20003800000 */
[----:B------:R-:W-:Y:S02]  /*6380*/  LOP3.LUT R3, R59, 0x1, RZ, 0x3c, !PT ;  /* 0x000000013b037812 */ /* 0x000fe400078e3cff */
[----:B------:R-:W-:Y:S02]  /*6390*/  CS2R R34, SRZ ;  /* 0x0000000000227805 */ /* 0x000fe4000001ff00 */
[----:B------:R-:W-:Y:S02]  /*63a0*/  @P1 SEL R2, R0, R2, !P3 ;  /* 0x0000000200021207 */ /* 0x000fe40005800000 */
[----:B------:R-:W-:Y:S02]  /*63b0*/  CS2R R32, SRZ ;  /* 0x0000000000207805 */ /* 0x000fe4000001ff00 */
[----:B------:R-:W-:Y:S01]  /*63c0*/  LEA R4, R56, UR42, 0x3 ;  /* 0x0000002a38047c11 */ /* 0x000fe2000f8e18ff */
[----:B------:R-:W-:Y:S01]  /*63d0*/  IMAD.IADD R63, R60, 0x1, R64 ;  /* 0x000000013c3f7824 */ /* 0x000fe200078e0240 */
[----:B------:R-:W-:Y:S02]  /*63e0*/  @P0 LOP3.LUT R2, R2, 0x1, RZ, 0xc0, !PT ;  /* 0x0000000102020812 */ /* 0x000fe400078ec0ff */
[----:B------:R-:W-:Y:S02]  /*63f0*/  SHF.L.U32 R5, R58, 0x1f, RZ ;  /* 0x0000001f3a057819 */ /* 0x000fe400000006ff */
[----:B------:R-:W-:Y:S02]  /*6400*/  ISETP.NE.U32.OR P5, PT, R2, 0x1, !P0 ;  /* 0x000000010200780c */ /* 0x000fe400047a5470 */
[----:B------:R-:W-:Y:S02]  /*6410*/  PLOP3.LUT P4, PT, PT, PT, PT, 0x8, 0x80 ;  /* 0x000000000080781c */ /* 0x000fe40003f8e170 */
[----:B------:R-:W-:Y:S09]  /*6420*/  P2R R66, PR, RZ, 0x20 ;  /* 0x00000020ff427803 */ /* 0x000ff20000000000 */
[----:B------:R-:W-:Y:S04]  /*6430*/  @P5 SHF.L.U32 R0, R3, 0x1f, RZ ;  /* 0x0000001f03005819 */ /* 0x000fe800000006ff */
[----:B------:R1:W2:Y:S02]  /*6440*/  @P5 SYNCS.PHASECHK.TRANS64.TRYWAIT P0, [R4+URZ+0x620], R0 ;  /* 0x00062000040055a7 */ /* 0x0002a400080011ff */
[----:B-1----:R-:W-:Y:S04]  /*6450*/  IMAD.SHL.U32 R0, R27, 0x8, RZ ;  /* 0x000000081b007824 */ /* 0x002fe800078e00ff */
[----:B------:R1:W4:Y:S01]  /*6460*/  SYNCS.PHASECHK.TRANS64.TRYWAIT P3, [R0+UR42+0x670], R5 ;  /* 0x00067005000075a7 */ /* 0x000322000806112a */
[----:B------:R-:W-:Y:S02]  /*6470*/  IMAD.IADD R2, R28, 0x1, R0 ;  /* 0x000000011c027824 */ /* 0x000fe400078e0200 */
[----:B------:R-:W-:Y:S01]  /*6480*/  VIADD R67, R0, UR42 ;  /* 0x0000002a00437c36 */ /* 0x000fe20008000000 */
[----:B--2---:R-:W-:Y:S01]  /*6490*/  @P5 PLOP3.LUT P4, PT, P0, PT, PT, 0x8, 0x80 ;  /* 0x000000000080581c */ /* 0x004fe2000078e170 */
[----:B------:R-:W-:Y:S01]  /*64a0*/  @!UPT UIADD3 URZ, UPT, UPT, URZ, URZ, URZ ;  /* 0x000000fffffff290 */ /* 0x000fe2000fffe0ff */
[----:B-1----:R-:W-:Y:S11]  /*64b0*/  @!P5 BRA `(.L_x_103) ;  /* 0x00000000004cd947 */ /* 0x002ff60003800000 */
[----:B------:R-:W-:Y:S01]  /*64c0*/  ISETP.NE.U32.AND P0, PT, RZ, UR38, PT ;  /* 0x00000026ff007c0c */ /* 0x000fe2000bf05070 */
[----:B------:R-:W-:Y:S01]  /*64d0*/  BSSY B0, `(.L_x_104) ;  /* 0x0000010000007945 */ /* 0x000fe20003800000 */
[----:B------:R-:W-:Y:S01]  /*64e0*/  FSETP.NEU.AND P1, PT, R30, RZ, PT ;  /* 0x000000ff1e00720b */ /* 0x000fe20003f2d000 */
[----:B------:R-:W-:Y:S01]  /*64f0*/  IMAD.MOV.U32 R35, RZ, RZ, RZ ;  /* 0x000000ffff237224 */ /* 0x000fe200078e00ff */
[----:B------:R-:W-:Y:S02]  /*6500*/  ISETP.NE.AND.EX P0, PT, RZ, UR39, PT, P0 ;  /* 0x00000027ff007c0c */ /* 0x000fe4000bf05300 */
[----:B------:R-:W-:Y:S02]  /*6510*/  CS2R R32, SRZ ;  /* 0x0000000000207805 */ /* 0x000fe4000001ff00 */
[----:B------:R-:W-:Y:S02]  /*6520*/  SEL R6, RZ, 0xffffffff, P1 ;  /* 0xffffffffff067807 */ /* 0x000fe40000800000 */
[----:B------:R-:W-:Y:S02]  /*6530*/  LOP3.LUT P1, RZ, R49, 0xff, RZ, 0xc0, !PT ;  /* 0x000000ff31ff7812 */ /* 0x000fe4000782c0ff */
[----:B------:R-:W-:Y:S04]  /*6540*/  SEL R7, RZ, 0xffffffff, P0 ;  /* 0xffffffffff077807 */ /* 0x000fe80000000000 */
[----:B------:R-:W-:Y:S04]  /*6550*/  @P2 SEL R6, R7, R6, !P1 ;  /* 0x0000000607062207 */ /* 0x000fe80004800000 */
[----:B------:R-:W-:Y:S04]  /*6560*/  LOP3.LUT R6, R6, 0x1, RZ, 0xc0, !PT ;  /* 0x0000000106067812 */ /* 0x000fe800078ec0ff */
[----:B------:R-:W-:Y:S01]  /*6570*/  ISETP.NE.U32.AND P0, PT, R6, 0x1, PT ;  /* 0x000000010600780c */ /* 0x000fe20003f05070 */
[----:B------:R-:W-:Y:S01]  /*6580*/  @!UPT UIADD3 URZ, UPT, UPT, URZ, URZ, URZ ;  /* 0x000000fffffff290 */ /* 0x000fe2000fffe0ff */
[----:B------:R-:W-:Y:S11]  /*6590*/  @!P4 BRA `(.L_x_105) ;  /* 0x00000000000cc947 */ /* 0x000ff60003800000 */
[----:B------:R-:W-:Y:S04]  /*65a0*/  SHF.L.U32 R3, R3, 0x1f, RZ ;  /* 0x0000001f03037819 */ /* 0x000fe800000006ff */
[----:B------:R-:W1:Y:S02]  /*65b0*/  SYNCS.PHASECHK.TRANS64.TRYWAIT P1, [R4+URZ+0x620], R3 ;  /* 0x00062003040075a7 */ /* 0x000e6400080211ff */
[----:B-1----:R-:W-:Y:S05]  /*65c0*/  @!P1 BRA `(.L_x_106) ;  /* 0x0000001000809947 */ /* 0x002fea0003800000 */
.L_x_105:
[----:B------:R-:W-:Y:S05]  /*65d0*/  BSYNC B0 ;  /* 0x0000000000007941 */ /* 0x000fea0003800000 */
.L_x_104:
[----:B------:R2:W1:Y:S02]  /*65e0*/  @P0 LDS.128 R32, [R63] ;  /* 0x000000003f200984 */ /* 0x0004640000000c00 */
.L_x_103:
[----:B------:R-:W-:Y:S05]  /*65f0*/  BSYNC B1 ;  /* 0x0000000000017941 */ /* 0x000fea0003800000 */
.L_x_102:
[----:B-1----:R-:W-:Y:S04]  /*6600*/  SHF.R.U32.HI R3, RZ, 0x15, R2 ;  /* 0x00000015ff037819 */ /* 0x002fe80000011602 */
[----:B------:R-:W-:Y:S01]  /*6610*/  LOP3.LUT P0, RZ, R3, 0x3, R53, 0x48, !PT ;  /* 0x0000000303ff7812 */ /* 0x000fe20007804835 */
[----:B------:R-:W-:Y:S01]  /*6620*/  @!UPT UIADD3 URZ, UPT, UPT, URZ, URZ, URZ ;  /* 0x000000fffffff290 */ /* 0x000fe2000fffe0ff */
[----:B----4-:R-:W-:Y:S11]  /*6630*/  @P3 BRA `(.L_x_107) ;  /* 0x0000000000083947 */ /* 0x010ff60003800000 */
[----:B------:R-:W1:Y:S02]  /*6640*/  SYNCS.PHASECHK.TRANS64.TRYWAIT P1, [R0+UR42+0x670], R5 ;  /* 0x00067005000075a7 */ /* 0x000e64000802112a */
[----:B-1----:R-:W-:Y:S05]  /*6650*/  @!P1 BRA `(.L_x_108) ;  /* 0x0000001000709947 */ /* 0x002fea0003800000 */
.L_x_107:
[----:B------:R-:W-:Y:S05]  /*6660*/  @!P0 BRA `(.L_x_109) ;  /* 0x0000000000408947 */ /* 0x000fea0003800000 */
[----:B------:R-:W1:Y:S01]  /*6670*/  LDCU.64 UR8, c[0x4][0x70] ;  /* 0x01000e00ff0877ac */ /* 0x000e620008000a00 */
[----:B------:R-:W-:Y:S01]  /*6680*/  MOV R15, 0x0 ;  /* 0x00000000000f7802 */ /* 0x000fe20000000f00 */
[----:B------:R-:W-:Y:S02]  /*6690*/  HFMA2 R12, -RZ, RZ, 0, 5.9604644775390625e-08 ;  /* 0x00000001ff0c7431 */ /* 0x000fe400000001ff */
[----:B------:R-:W-:Y:S02]  /*66a0*/  IMAD.MOV.U32 R8, RZ, RZ, 0x192 ;  /* 0x00000192ff087424 */ /* 0x000fe400078e00ff */
[----:B------:R-:W-:Y:S01]  /*66b0*/  IMAD.MOV.U32 R13, RZ, RZ, RZ ;  /* 0x000000ffff0d7224 */ /* 0x000fe200078e00ff */
[----:B------:R-:W4:Y:S01]  /*66c0*/  LDCU.64 UR6, c[0x4][0x78] ;  /* 0x01000f00ff0677ac */ /* 0x000f220008000a00 */
[----:B------:R-:W2:Y:S01]  /*66d0*/  LDC.64 R14, c[0x4][R15] ;  /* 0x010000000f0e7b82 */ /* 0x000ea20000000a00 */
[----:B------:R-:W5:Y:S01]  /*66e0*/  LDCU.64 UR4, c[0x4][0x10] ;  /* 0x01000200ff0477ac */ /* 0x000f620008000a00 */
[----:B-1----:R-:W-:Y:S01]  /*66f0*/  MOV R5, UR9 ;  /* 0x0000000900057c02 */ /* 0x002fe20008000f00 */
[----:B------:R-:W-:Y:S01]  /*6700*/  IMAD.U32 R4, RZ, RZ, UR8 ;  /* 0x00000008ff047e24 */ /* 0x000fe2000f8e00ff */
[----:B----4-:R-:W-:Y:S01]  /*6710*/  MOV R7, UR7 ;  /* 0x0000000700077c02 */ /* 0x010fe20008000f00 */
[----:B------:R-:W-:Y:S01]  /*6720*/  IMAD.U32 R6, RZ, RZ, UR6 ;  /* 0x00000006ff067e24 */ /* 0x000fe2000f8e00ff */
[----:B-----5:R-:W-:Y:S01]  /*6730*/  MOV R11, UR5 ;  /* 0x00000005000b7c02 */ /* 0x020fe20008000f00 */
[----:B------:R-:W-:Y:S02]  /*6740*/  IMAD.U32 R10, RZ, RZ, UR4 ;  /* 0x00000004ff0a7e24 */ /* 0x000fe4000f8e00ff */
[----:B------:R-:W-:Y:S07]  /*6750*/  LEPC R20, `(.L_x_109) ;  /* 0x000000001014794e */ /* 0x000fee0000000000 */
[----:B--23--:R-:W-:Y:S05]  /*6760*/  CALL.ABS.NOINC R14 ;  /* 0x000000000e007343 */ /* 0x00cfea0003c00000 */
.L_x_109:
[----:B------:R-:W-:Y:S01]  /*6770*/  ISETP.NE.AND P0, PT, R61, RZ, PT ;  /* 0x000000ff3d00720c */ /* 0x000fe20003f05270 */
[----:B------:R-:W-:Y:S05]  /*6780*/  WARPSYNC.ALL ;  /* 0x0000000000007948 */ /* 0x000fea0003800000 */
[----:B------:R-:W-:Y:S01]  /*6790*/  R2UR UR4, R2 ;  /* 0x00000000020472ca */ /* 0x000fe200000e0000 */
[--C-:B------:R-:W-:Y:S01]  /*67a0*/  HADD2.F32 R0, -RZ, R32.reuse.H0_H0 ;  /* 0x20000020ff007230 */ /* 0x100fe20000004100 */
[----:B-1----:R-:W-:Y:S01]  /*67b0*/  IADD3 R67, PT, PT, R67, 0x690, RZ ;  /* 0x0000069043437810 */ /* 0x002fe20007ffe0ff */
[----:B------:R-:W-:Y:S01]  /*67c0*/  HADD2.F32 R2, -RZ, R32.H1_H1 ;  /* 0x30000020ff027230 */ /* 0x000fe20000004100 */
[----:B------:R-:W-:Y:S01]  /*67d0*/  BSSY.RECONVERGENT B0, `(.L_x_110) ;  /* 0x0000033000007945 */ /* 0x000fe20003800200 */
[--C-:B------:R-:W-:Y:S01]  /*67e0*/  HADD2.F32 R3, -RZ, R33.reuse.H0_H0 ;  /* 0x20000021ff037230 */ /* 0x100fe20000004100 */
[----:B------:R-:W-:Y:S01]  /*67f0*/  LOP3.LUT R67, R67, 0xfefffff8, RZ, 0xc0, !PT ;  /* 0xfefffff843437812 */ /* 0x000fe200078ec0ff */
[----:B------:R-:W-:Y:S02]  /*6800*/  HADD2.F32 R12, -RZ, R33.H1_H1 ;  /* 0x30000021ff0c7230 */ /* 0x000fe40000004100 */
[--C-:B------:R-:W-:Y:S02]  /*6810*/  HADD2.F32 R13, -RZ, R34.reuse.H0_H0 ;  /* 0x20000022ff0d7230 */ /* 0x100fe40000004100 */
[----:B------:R-:W-:Y:S02]  /*6820*/  HADD2.F32 R14, -RZ, R34.H1_H1 ;  /* 0x30000022ff0e7230 */ /* 0x000fe40000004100 */
[----:B------:R-:W1:Y:S01]  /*6830*/  LDTM.x8 R4, tmem[UR4] ;  /* 0x00000004000479ee */ /* 0x000e6200081c0000 */
[--C-:B------:R-:W-:Y:S01]  /*6840*/  HADD2.F32 R15, -RZ, R35.reuse.H0_H0 ;  /* 0x20000023ff0f7230 */ /* 0x100fe20000004100 */
[----:B------:R-:W-:Y:S01]  /*6850*/  NOP ;  /* 0x0000000000007918 */ /* 0x000fe20000000000 */
[----:B------:R-:W-:Y:S01]  /*6860*/  HADD2.F32 R20, -RZ, R35.H1_H1 ;  /* 0x30000023ff147230 */ /* 0x000fe20000004100 */
[----:B-1----:R1:W-:Y:S01]  /*6870*/  SYNCS.ARRIVE.TRANS64.RED.A1T0 RZ, [R67+URZ], RZ ;  /* 0x000000ff43ff79a7 */ /* 0x0023e200081004ff */
[C---:B---3--:R-:W-:Y:S01]  /*6880*/  FMUL R4, R29.reuse, R4 ;  /* 0x000000041d047220 */ /* 0x048fe20000400000 */
[C---:B------:R-:W-:Y:S01]  /*6890*/  FMUL R5, R29.reuse, R5 ;  /* 0x000000051d057220 */ /* 0x040fe20000400000 */
[C---:B------:R-:W-:Y:S01]  /*68a0*/  FMUL R6, R29.reuse, R6 ;  /* 0x000000061d067220 */ /* 0x040fe20000400000 */
[C---:B------:R-:W-:Y:S01]  /*68b0*/  FMUL R7, R29.reuse, R7 ;  /* 0x000000071d077220 */ /* 0x040fe20000400000 */
[C---:B------:R-:W-:Y:S01]  /*68c0*/  FFMA R4, R30.reuse, R0, R4 ;  /* 0x000000001e047223 */ /* 0x040fe20000000004 */
[C---:B------:R-:W-:Y:S01]  /*68d0*/  FMUL R8, R29.reuse, R8 ;  /* 0x000000081d087220 */ /* 0x040fe20000400000 */
[C---:B------:R-:W-:Y:S01]  /*68e0*/  FFMA R5, R30.reuse, R2, R5 ;  /* 0x000000021e057223 */ /* 0x040fe20000000005 */
[C---:B------:R-:W-:Y:S01]  /*68f0*/  FMUL R9, R29.reuse, R9 ;  /* 0x000000091d097220 */ /* 0x040fe20000400000 */
[C---:B------:R-:W-:Y:S01]  /*6900*/  FFMA R6, R30.reuse, R3, R6 ;  /* 0x000000031e067223 */ /* 0x040fe20000000006 */
[C---:B------:R-:W-:Y:S01]  /*6910*/  FMUL R10, R29.reuse, R10 ;  /* 0x0000000a1d0a7220 */ /* 0x040fe20000400000 */
[C---:B------:R-:W-:Y:S01]  /*6920*/  FFMA R7, R30.reuse, R12, R7 ;  /* 0x0000000c1e077223 */ /* 0x040fe20000000007 */
[----:B------:R-:W-:Y:S01]  /*6930*/  FMUL R11, R29, R11 ;  /* 0x0000000b1d0b7220 */ /* 0x000fe20000400000 */
[C---:B------:R-:W-:Y:S01]  /*6940*/  FFMA R8, R30.reuse, R13, R8 ;  /* 0x0000000d1e087223 */ /* 0x040fe20000000008 */
[C---:B------:R-:W-:Y:S01]  /*6950*/  FFMA R9, R30.reuse, R14, R9 ;  /* 0x0000000e1e097223 */ /* 0x040fe20000000009 */
[C---:B------:R-:W-:Y:S01]  /*6960*/  FFMA R10, R30.reuse, R15, R10 ;  /* 0x0000000f1e0a7223 */ /* 0x040fe2000000000a */
[----:B------:R-:W-:Y:S01]  /*6970*/  FFMA R11, R30, R20, R11 ;  /* 0x000000141e0b7223 */ /* 0x000fe2000000000b */
[----:B------:R-:W-:Y:S02]  /*6980*/  F2FP.F16.F32.PACK_AB R4, R5, R4 ;  /* 0x000000040504723e */ /* 0x000fe400000000ff */
[----:B------:R-:W-:Y:S02]  /*6990*/  F2FP.F16.F32.PACK_AB R5, R7, R6 ;  /* 0x000000060705723e */ /* 0x000fe400000000ff */
[----:B------:R-:W-:Y:S02]  /*69a0*/  F2FP.F16.F32.PACK_AB R6, R9, R8 ;  /* 0x000000080906723e */ /* 0x000fe400000000ff */
[----:B------:R-:W-:Y:S05]  /*69b0*/  F2FP.F16.F32.PACK_AB R7, R11, R10 ;  /* 0x0000000a0b07723e */ /* 0x000fea00000000ff */
[----:B------:R1:W-:Y:S01]  /*69c0*/  STS.128 [R63], R4 ;  /* 0x000000043f007388 */ /* 0x0003e20000000c00 */
[----:B------:R-:W-:Y:S01]  /*69d0*/  @!PT LDS RZ, [RZ] ;  /* 0x00000000fffff984 */ /* 0x000fe20000000800 */
[----:B------:R-:W-:Y:S01]  /*69e0*/  @!PT LDS RZ, [RZ] ;  /* 0x00000000fffff984 */ /* 0x000fe20000000800 */
[----:B------:R-:W-:Y:S01]  /*69f0*/  @!PT LDS RZ, [RZ] ;  /* 0x00000000fffff984 */ /* 0x000fe20000000800 */
[----:B------:R-:W-:Y:S01]  /*6a00*/  @!PT LDS RZ, [RZ] ;  /* 0x00000000fffff984 */ /* 0x000fe20000000800 */
[----:B------:R3:W-:Y:S07]  /*6a10*/  MEMBAR.ALL.CTA ;  /* 0x0000000000007992 */ /* 0x0007ee0000008000 */
[----:B---3--:R-:W3:Y:S02]  /*6a20*/  FENCE.VIEW.ASYNC.S ;  /* 0x00000000000073c6 */ /* 0x008ee40000000000 */
[----:B---3--:R-:W-:Y:S06]  /*6a30*/  BAR.SYNC.DEFER_BLOCKING 0x1, 0x80 ;  /* 0x0042000000007b1d */ /* 0x008fec0000010000 */
[----:B------:R-:W-:Y:S05]  /*6a40*/  @P0 BRA `(.L_x_111) ;  /* 0x00000000002c0947 */ /* 0x000fea0003800000 */
[----:B------:R-:W-:Y:S01]  /*6a50*/  R2UR UR12, R48 ;  /* 0x00000000300c72ca */ /* 0x000fe200000e0000 */
[----:B------:R-:W-:Y:S01]  /*6a60*/  UIADD3 UR10, UP0, UPT, UR46, 0x680, URZ ;  /* 0x000006802e0a7890 */ /* 0x000fe2000ff1e0ff */
[----:B------:R-:W-:Y:S01]  /*6a70*/  R2UR UR9, R47 ;  /* 0x000000002f0972ca */ /* 0x000fe200000e0000 */
[----:B------:R-:W-:Y:S01]  /*6a80*/  UMOV UR7, UR36 ;  /* 0x0000002400077c82 */ /* 0x000fe20008000000 */
[----:B------:R-:W-:Y:S01]  /*6a90*/  R2UR UR8, R64 ;  /* 0x00000000400872ca */ /* 0x000fe200000e0000 */
[----:B------:R-:W-:Y:S08]  /*6aa0*/  UIADD3.X UR11, UPT, UPT, URZ, UR47, URZ, UP0, !UPT ;  /* 0x0000002fff0b7290 */ /* 0x000ff000087fe4ff */
[----:B------:R-:W-:Y:S02]  /*6ab0*/  USHF.L.U32 UR5, UR12, 0x4, URZ ;  /* 0x000000040c057899 */ /* 0x000fe400080006ff */
[----:B------:R-:W-:Y:S02]  /*6ac0*/  USHF.L.U32 UR6, UR9, 0x6, URZ ;  /* 0x0000000609067899 */ /* 0x000fe400080006ff */
[----:B------:R-:W-:Y:S09]  /*6ad0*/  UIADD3 UR4, UPT, UPT, UR42, 0x800, UR8 ;  /* 0x000008002a047890 */ /* 0x000ff2000fffe008 */
[----:B------:R3:W-:Y:S02]  /*6ae0*/  UTMASTG.3D [UR4], [UR10] ;  /* 0x000000040a0073b5 */ /* 0x0007e40008010000 */
[----:B---3--:R0:W-:Y:S02]  /*6af0*/  UTMACMDFLUSH ;  /* 0x00000000000079b7 */ /* 0x0081e40000000000 */
.L_x_111:
[----:B------:R-:W-:Y:S05]  /*6b00*/  BSYNC.RECONVERGENT B0 ;  /* 0x0000000000007941 */ /* 0x000fea0003800200 */
.L_x_110:
[----:B------:R-:W-:Y:S04]  /*6b10*/  BSSY.RECONVERGENT B0, `(.L_x_112) ;  /* 0x0000003000007945 */ /* 0x000fe80003800200 */
[----:B------:R-:W-:Y:S05]  /*6b20*/  @P0 BRA `(.L_x_113) ;  /* 0x0000000000040947 */ /* 0x000fea0003800000 */
[----:B------:R-:W-:Y:S04]  /*6b30*/  DEPBAR.LE SB0, 0x0 ;  /* 0x000080000000791a */ /* 0x000fe80000000000 */
.L_x_113:
[----:B------:R-:W-:Y:S05]  /*6b40*/  BSYNC.RECONVERGENT B0 ;  /* 0x0000000000007941 */ /* 0x000fea0003800200 */
.L_x_112:
[----:B------:R-:W-:Y:S01]  /*6b50*/  BAR.SYNC.DEFER_BLOCKING 0x1, 0x80 ;  /* 0x0042000000007b1d */ /* 0x000fe20000010000 */
[----:B------:R-:W-:Y:S01]  /*6b60*/  UIADD3 UR43, UPT, UPT, UR43, 0x1, URZ ;  /* 0x000000012b2b7890 */ /* 0x000fe2000fffe0ff */
[----:B------:R-:W-:Y:S02]  /*6b70*/  IADD3 R27, PT, PT, R27, 0x1, RZ ;  /* 0x000000011b1b7810 */ /* 0x000fe40007ffe0ff */
[----:B------:R-:W-:Y:S01]  /*6b80*/  IADD3 R56, PT, PT, R56, 0x1, RZ ;  /* 0x0000000138387810 */ /* 0x000fe20007ffe0ff */
[----:B------:R-:W-:Y:S09]  /*6b90*/  UISETP.NE.AND UP0, UPT, UR43, URZ, UPT ;  /* 0x000000ff2b00728c */ /* 0x000ff2000bf05270 */
[----:B------:R-:W-:Y:S05]  /*6ba0*/  BRA.U !UP0, `(.L_x_114) ;  /* 0x0000000108287547 */ /* 0x000fea000b800000 */
[----:B------:R-:W-:Y:S01]  /*6bb0*/  ISETP.NE.AND P0, PT, R66, RZ, PT ;  /* 0x000000ff4200720c */ /* 0x000fe20003f05270 */
[----:B------:R-:W-:Y:S11]  /*6bc0*/  IMAD.U32 R0, RZ, RZ, UR37 ;  /* 0x00000025ff007e24 */ /* 0x000ff6000f8e00ff */
[----:B------:R-:W-:Y:S01]  /*6bd0*/  @!UPT UIADD3 URZ, UPT, UPT, URZ, URZ, URZ ;  /* 0x000000fffffff290 */ /* 0x000fe2000fffe0ff */
[C---:B------:R-:W-:Y:S01]  /*6be0*/  @P0 LEA R2, R55.reuse, UR42, 0x3 ;  /* 0x0000002a37020c11 */ /* 0x040fe2000f8e18ff */
[----:B------:R-:W-:Y:S04]  /*6bf0*/  VIADD R55, R55, 0x1 ;  /* 0x0000000137377836 */ /* 0x000fe80000000000 */
[----:B------:R-:W-:Y:S05]  /*6c00*/  @P0 VIADD R2, R2, 0x630 ;  /* 0x0000063002020836 */ /* 0x000fea0000000000 */
[----:B------:R-:W-:Y:S04]  /*6c10*/  @P0 PRMT R0, R0, 0x654, R2 ;  /* 0x0000065400000816 */ /* 0x000fe80000000002 */
[----:B------:R3:W-:Y:S01]  /*6c20*/  @P0 SYNCS.ARRIVE.TRANS64.RED.A1T0 RZ, [R0+URZ], RZ ;  /* 0x000000ff00ff09a7 */ /* 0x0007e200081004ff */
[C---:B------:R-:W-:Y:S04]  /*6c30*/  ISETP.NE.AND P0, PT, R55.reuse, 0x2, PT ;  /* 0x000000023700780c */ /* 0x040fe80003f05270 */
[----:B------:R-:W-:Y:S09]  /*6c40*/  SEL R55, R55, RZ, P0 ;  /* 0x000000ff37377207 */ /* 0x000ff20000000000 */
.L_x_114:
[----:B------:R-:W-:Y:S01]  /*6c50*/  ISETP.NE.AND P3, PT, R62, RZ, PT ;  /* 0x000000ff3e00720c */ /* 0x000fe20003f65270 */
[----:B------:R-:W-:Y:S01]  /*6c60*/  IMAD.IADD R48, R25, 0x1, R31 ;  /* 0x0000000119307824 */ /* 0x000fe200078e021f */
[----:B------:R-:W-:Y:S01]  /*6c70*/  ISETP.NE.AND P0, PT, R65, 0x2, PT ;  /* 0x000000024100780c */ /* 0x000fe20003f05270 */
[----:B------:R-:W-:Y:S01]  /*6c80*/  IMAD.IADD R47, R26, 0x1, R46 ;  /* 0x000000011a2f7824 */ /* 0x000fe200078e022e */
[----:B------:R-:W-:Y:S02]  /*6c90*/  ISETP.NE.AND P1, PT, R27, 0x4, PT ;  /* 0x000000041b00780c */ /* 0x000fe40003f25270 */
[----:B------:R-:W-:Y:S02]  /*6ca0*/  ISETP.NE.AND P2, PT, R56, 0x2, PT ;  /* 0x000000023800780c */ /* 0x000fe40003f45270 */
[----:B------:R-:W-:Y:S02]  /*6cb0*/  SEL R3, RZ, 0x1, P0 ;  /* 0x00000001ff037807 */ /* 0x000fe40000000000 */
[----:B------:R-:W-:Y:S02]  /*6cc0*/  SEL R2, RZ, 0x1, P1 ;  /* 0x00000001ff027807 */ /* 0x000fe40000800000 */
[----:B---3--:R-:W-:Y:S02]  /*6cd0*/  SEL R0, RZ, 0x1, P2 ;  /* 0x00000001ff007807 */ /* 0x008fe40001000000 */
[----:B------:R-:W-:Y:S02]  /*6ce0*/  @P3 R2UR UR36, R54 ;  /* 0x00000000362432ca */ /* 0x000fe400000e0000 */
[----:B------:R-:W-:Y:S02]  /*6cf0*/  LOP3.LUT R57, R57, R3, RZ, 0x3c, !PT ;  /* 0x0000000339397212 */ /* 0x000fe400078e3cff */
[----:B------:R-:W-:Y:S02]  /*6d00*/  LOP3.LUT R58, R58, R2, RZ, 0x3c, !PT ;  /* 0x000000023a3a7212 */ /* 0x000fe400078e3cff */
[----:B------:R-:W-:Y:S02]  /*6d10*/  LOP3.LUT R59, R59, R0, RZ, 0x3c, !PT ;  /* 0x000000003b3b7212 */ /* 0x000fe400078e3cff */
[----:B------:R-:W-:Y:S02]  /*6d20*/  SEL R65, R65, RZ, P0 ;  /* 0x000000ff41417207 */ /* 0x000fe40000000000 */
[----:B------:R-:W-:Y:S02]  /*6d30*/  SEL R27, R27, RZ, P1 ;  /* 0x000000ff1b1b7207 */ /* 0x000fe40000800000 */
[----:B------:R-:W-:Y:S01]  /*6d40*/  SEL R56, R56, RZ, P2 ;  /* 0x000000ff38387207 */ /* 0x000fe20001000000 */
[----:B------:R-:W-:Y:S06]  /*6d50*/  @P3 BRA `(.L_x_115) ;  /* 0xffffffec00243947 */ /* 0x000fec000383ffff */
[----:B------:R-:W-:-:S09]  /*6d60*/  UISETP.NE.AND UP0, UPT, UR45, URZ, UPT ;  /* 0x000000ff2d00728c */ /* 0x000fd2000bf05270 */
[----:B------:R-:W-:Y:S05]  /*6d70*/  BRA.U !UP0, `(.L_x_116) ;  /* 0x0000000108487547 */ /* 0x000fea000b800000 */
[----:B------:R-:W3:Y:S02]  /*6d80*/  LDCU.64 UR4, c[0x0][0x890] ;  /* 0x00011200ff0477ac */ /* 0x000ee40008000a00 */
[----:B---3--:R-:W-:-:S04]  /*6d90*/  UISETP.NE.U32.AND UP0, UPT, UR4, URZ, UPT ;  /* 0x000000ff0400728c */ /* 0x008fc8000bf05070 */
[----:B------:R-:W-:-:S09]  /*6da0*/  UISETP.NE.AND.EX UP0, UPT, UR5, URZ, UPT, UP0 ;  /* 0x000000ff0500728c */ /* 0x000fd2000bf05300 */
[----:B------:R-:W-:Y:S05]  /*6db0*/  BRA.U UP0, `(.L_x_117) ;  /* 0x00000001000c7547 */ /* 0x000fea000b800000 */
[----:B------:R-:W-:-:S13]  /*6dc0*/  FSETP.NEU.AND P0, PT, R30, RZ, PT ;  /* 0x000000ff1e00720b */ /* 0x000fda0003f0d000 */
[----:B------:R-:W-:Y:S05]  /*6dd0*/  @!P0 EXIT ;  /* 0x000000000000894d */ /* 0x000fea0003800000 */
[----:B------:R-:W-:Y:S05]  /*6de0*/  BRA `(.L_x_116) ;  /* 0x00000000002c7947 */ /* 0x000fea0003800000 */
.L_x_117:
[----:B------:R-:W-:Y:S01]  /*6df0*/  LOP3.LUT P0, RZ, R49, 0xff, RZ, 0xc0, !PT ;  /* 0x000000ff31ff7812 */ /* 0x000fe2000780c0ff */
[----:B------:R-:W-:-:S12]  /*6e00*/  BSSY.RECONVERGENT B0, `(.L_x_116) ;  /* 0x0000009000007945 */ /* 0x000fd80003800200 */
[----:B------:R-:W-:Y:S05]  /*6e10*/  @P0 BRA `(.L_x_118) ;  /* 0x0000000000140947 */ /* 0x000fea0003800000 */
[----:B------:R-:W3:Y:S02]  /*6e20*/  LDCU.64 UR4, c[0x0][0x888] ;  /* 0x00011100ff0477ac */ /* 0x000ee40008000a00 */
[----:B---3--:R-:W-:-:S04]  /*6e30*/  ISETP.NE.U32.AND P0, PT, RZ, UR4, PT ;  /* 0x00000004ff007c0c */ /* 0x008fc8000bf05070 */
[----:B------:R-:W-:-:S13]  /*6e40*/  ISETP.NE.AND.EX P0, PT, RZ, UR5, PT, P0 ;  /* 0x00000005ff007c0c */ /* 0x000fda000bf05300 */
[----:B------:R-:W-:Y:S05]  /*6e50*/  @!P0 EXIT ;  /* 0x000000000000894d */ /* 0x000fea0003800000 */
[----:B------:R-:W-:Y:S05]  /*6e60*/  BRA `(.L_x_119) ;  /* 0x0000000000087947 */ /* 0x000fea0003800000 */
.L_x_118:
[----:B------:R-:W-:-:S13]  /*6e70*/  FSETP.NEU.AND P0, PT, R30, RZ, PT ;  /* 0x000000ff1e00720b */ /* 0x000fda0003f0d000 */
[----:B------:R-:W-:Y:S05]  /*6e80*/  @!P0 EXIT ;  /* 0x000000000000894d */ /* 0x000fea0003800000 */
.L_x_119:
[----:B------:R-:W-:Y:S05]  /*6e90*/  BSYNC.RECONVERGENT B0 ;  /* 0x0000000000007941 */ /* 0x000fea0003800200 */
.L_x_116:
[----:B------:R-:W-:-:S04]  /*6ea0*/  DEPBAR.LE SB0, 0x0 ;  /* 0x000080000000791a */ /* 0x000fc80000000000 */
[----:B------:R-:W-:Y:S05]  /*6eb0*/  EXIT ;  /* 0x000000000000794d */ /* 0x000fea0003800000 */
.L_x_25:
[----:B--2---:R2:W4:Y:S02]  /*6ec0*/  SYNCS.PHASECHK.TRANS64.TRYWAIT P0, [R2+URZ+0x6c0], R3 ;  /* 0x0006c003020075a7 */ /* 0x00452400080011ff */
[----:B----4-:R-:W-:Y:S05]  /*6ed0*/  @!P0 NANOSLEEP.SYNCS 0x989680 ;  /* 0x009896800000895d */ /* 0x010fea0003900000 */
[----:B------:R-:W4:Y:S02]  /*6ee0*/  @!P0 SYNCS.PHASECHK.TRANS64 P0, [R2+URZ+0x6c0], R3 ;  /* 0x0006c003020085a7 */ /* 0x000f2400080010ff */
[----:B----4-:R-:W-:Y:S05]  /*6ef0*/  @!P0 BRA `(.L_x_25) ;  /* 0xfffffffc00f08947 */ /* 0x010fea000383ffff */
[----:B------:R-:W-:Y:S05]  /*6f00*/  BRA `(.L_x_120) ;  /* 0xffffffb4002c7947 */ /* 0x000fea000383ffff */
.L_x_28:
[----:B------:R-:W-:-:S07]  /*6f10*/  MOV R2, UR33 ;  /* 0x0000002100027c02 */ /* 0x000fce0008000f00 */
.L_x_121:
[----:B-1----:R1:W2:Y:S02]  /*6f20*/  SYNCS.PHASECHK.TRANS64.TRYWAIT P0, [R2+URZ+0x310], R4 ;  /* 0x00031004020075a7 */ /* 0x0022a400080011ff */
[----:B--2---:R-:W-:Y:S05]  /*6f30*/  @!P0 NANOSLEEP.SYNCS 0x989680 ;  /* 0x009896800000895d */ /* 0x004fea0003900000 */
[----:B------:R-:W2:Y:S02]  /*6f40*/  @!P0 SYNCS.PHASECHK.TRANS64 P0, [R2+URZ+0x310], R4 ;  /* 0x00031004020085a7 */ /* 0x000ea400080010ff */
[----:B--2---:R-:W-:Y:S05]  /*6f50*/  @!P0 BRA `(.L_x_121) ;  /* 0xfffffffc00f08947 */ /* 0x004fea000383ffff */
[----:B------:R-:W-:Y:S05]  /*6f60*/  BRA `(.L_x_27) ;  /* 0xffffffb400947947 */ /* 0x000fea000383ffff */
.L_x_35:
[----:B-1----:R-:W-:-:S07]  /*6f70*/  MOV R2, UR17 ;  /* 0x0000001100027c02 */ /* 0x002fce0008000f00 */
.L_x_122:
[----:B-1----:R1:W2:Y:S02]  /*6f80*/  SYNCS.PHASECHK.TRANS64.TRYWAIT P0, [R2+URZ+0x310], R4 ;  /* 0x00031004020075a7 */ /* 0x0022a400080011ff */
[----:B--2---:R-:W-:Y:S05]  /*6f90*/  @!P0 NANOSLEEP.SYNCS 0x989680 ;  /* 0x009896800000895d */ /* 0x004fea0003900000 */
[----:B------:R-:W2:Y:S02]  /*6fa0*/  @!P0 SYNCS.PHASECHK.TRANS64 P0, [R2+URZ+0x310], R4 ;  /* 0x00031004020085a7 */ /* 0x000ea400080010ff */
[----:B--2---:R-:W-:Y:S05]  /*6fb0*/  @!P0 BRA `(.L_x_122) ;  /* 0xfffffffc00f08947 */ /* 0x004fea000383ffff */
[----:B------:R-:W-:Y:S05]  /*6fc0*/  BRA `(.L_x_34) ;  /* 0xffffffb800507947 */ /* 0x000fea000383ffff */
.L_x_40:
[----:B-1----:R1:W2:Y:S02]  /*6fd0*/  SYNCS.PHASECHK.TRANS64.TRYWAIT P0, [R2+URZ+0x650], R3 ;  /* 0x00065003020075a7 */ /* 0x0022a400080011ff */
[----:B--2---:R-:W-:Y:S05]  /*6fe0*/  @!P0 NANOSLEEP.SYNCS 0x989680 ;  /* 0x009896800000895d */ /* 0x004fea0003900000 */
[----:B------:R-:W2:Y:S02]  /*6ff0*/  @!P0 SYNCS.PHASECHK.TRANS64 P0, [R2+URZ+0x650], R3 ;  /* 0x00065003020085a7 */ /* 0x000ea400080010ff */
[----:B--2---:R-:W-:Y:S05]  /*7000*/  @!P0 BRA `(.L_x_40) ;  /* 0xfffffffc00f08947 */ /* 0x004fea000383ffff */
[----:B------:R-:W-:Y:S05]  /*7010*/  BRA `(.L_x_123) ;  /* 0xffffffb800f47947 */ /* 0x000fea000383ffff */
.L_x_44:
[----:B------:R-:W-:-:S07]  /*7020*/  MOV R2, UR5 ;  /* 0x0000000500027c02 */ /* 0x000fce0008000f00 */
.L_x_124:
[----:B-1----:R1:W2:Y:S02]  /*7030*/  SYNCS.PHASECHK.TRANS64.TRYWAIT P0, [R2+URZ], R3 ;  /* 0x00000003020075a7 */ /* 0x0022a400080011ff */
[----:B--2---:R-:W-:Y:S05]  /*7040*/  @!P0 NANOSLEEP.SYNCS 0x989680 ;  /* 0x009896800000895d */ /* 0x004fea0003900000 */
[----:B------:R-:W2:Y:S02]  /*7050*/  @!P0 SYNCS.PHASECHK.TRANS64 P0, [R2+URZ], R3 ;  /* 0x00000003020085a7 */ /* 0x000ea400080010ff */
[----:B--2---:R-:W-:Y:S05]  /*7060*/  @!P0 BRA `(.L_x_124) ;  /* 0xfffffffc00f08947 */ /* 0x004fea000383ffff */
[----:B------:R-:W-:Y:S05]  /*7070*/  BRA `(.L_x_125) ;  /* 0xffffffc000687947 */ /* 0x000fea000383ffff */
.L_x_45:
[----:B------:R-:W-:-:S07]  /*7080*/  MOV R2, UR5 ;  /* 0x0000000500027c02 */ /* 0x000fce0008000f00 */
.L_x_126:
[----:B-1----:R1:W2:Y:S02]  /*7090*/  SYNCS.PHASECHK.TRANS64.TRYWAIT P0, [R2+URZ], R3 ;  /* 0x00000003020075a7 */ /* 0x0022a400080011ff */
[----:B--2---:R-:W-:Y:S05]  /*70a0*/  @!P0 NANOSLEEP.SYNCS 0x989680 ;  /* 0x009896800000895d */ /* 0x004fea0003900000 */
[----:B------:R-:W2:Y:S02]  /*70b0*/  @!P0 SYNCS.PHASECHK.TRANS64 P0, [R2+URZ], R3 ;  /* 0x00000003020085a7 */ /* 0x000ea400080010ff */
[----:B--2---:R-:W-:Y:S05]  /*70c0*/  @!P0 BRA `(.L_x_126) ;  /* 0xfffffffc00f08947 */ /* 0x004fea000383ffff */
[----:B------:R-:W-:Y:S05]  /*70d0*/  BRA `(.L_x_127) ;  /* 0xffffffc000747947 */ /* 0x000fea000383ffff */
.L_x_48:
[----:B-1----:R1:W2:Y:S02]  /*70e0*/  SYNCS.PHASECHK.TRANS64.TRYWAIT P0, [R0+URZ+0x6b0], R4 ;  /* 0x0006b004000075a7 */ /* 0x0022a400080011ff */
[----:B--2---:R-:W-:Y:S05]  /*70f0*/  @!P0 NANOSLEEP.SYNCS 0x989680 ;  /* 0x009896800000895d */ /* 0x004fea0003900000 */
[----:B------:R-:W2:Y:S02]  /*7100*/  @!P0 SYNCS.PHASECHK.TRANS64 P0, [R0+URZ+0x6b0], R4 ;  /* 0x0006b004000085a7 */ /* 0x000ea400080010ff */
[----:B--2---:R-:W-:Y:S05]  /*7110*/  @!P0 BRA `(.L_x_48) ;  /* 0xfffffffc00f08947 */ /* 0x004fea000383ffff */
[----:B------:R-:W-:Y:S05]  /*7120*/  BRA `(.L_x_128) ;  /* 0xffffffc000c47947 */ /* 0x000fea000383ffff */
.L_x_49:
[----:B------:R-:W-:-:S07]  /*7130*/  MOV R0, UR5 ;  /* 0x0000000500007c02 */ /* 0x000fce0008000f00 */
.L_x_129:
[----:B-1----:R1:W2:Y:S02]  /*7140*/  SYNCS.PHASECHK.TRANS64.TRYWAIT P0, [R0+URZ+0x660], R5 ;  /* 0x00066005000075a7 */ /* 0x0022a400080011ff */
[----:B--2---:R-:W-:Y:S05]  /*7150*/  @!P0 NANOSLEEP.SYNCS 0x989680 ;  /* 0x009896800000895d */ /* 0x004fea0003900000 */
[----:B------:R-:W2:Y:S02]  /*7160*/  @!P0 SYNCS.PHASECHK.TRANS64 P0, [R0+URZ+0x660], R5 ;  /* 0x00066005000085a7 */ /* 0x000ea400080010ff */
[----:B--2---:R-:W-:Y:S05]  /*7170*/  @!P0 BRA `(.L_x_129) ;  /* 0xfffffffc00f08947 */ /* 0x004fea000383ffff */
[----:B------:R-:W-:Y:S05]  /*7180*/  BRA `(.L_x_130) ;  /* 0xffffffc000d47947 */ /* 0x000fea000383ffff */
.L_x_50:
[----:B-1----:R1:W2:Y:S02]  /*7190*/  SYNCS.PHASECHK.TRANS64.TRYWAIT P1, [R0+URZ+0x650], R4 ;  /* 0x00065004000075a7 */ /* 0x0022a400080211ff */
[----:B--2---:R-:W-:Y:S05]  /*71a0*/  @!P1 NANOSLEEP.SYNCS 0x989680 ;  /* 0x009896800000995d */ /* 0x004fea0003900000 */
[----:B------:R-:W2:Y:S02]  /*71b0*/  @!P1 SYNCS.PHASECHK.TRANS64 P1, [R0+URZ+0x650], R4 ;  /* 0x00065004000095a7 */ /* 0x000ea400080210ff */
[----:B--2---:R-:W-:Y:S05]  /*71c0*/  @!P1 BRA `(.L_x_50) ;  /* 0xfffffffc00f09947 */ /* 0x004fea000383ffff */
[----:B------:R-:W-:Y:S05]  /*71d0*/  BRA `(.L_x_131) ;  /* 0xffffffc400047947 */ /* 0x000fea000383ffff */
.L_x_53:
[----:B------:R-:W-:-:S07]  /*71e0*/  MOV R0, UR5 ;  /* 0x0000000500007c02 */ /* 0x000fce0008000f00 */
.L_x_132:
[----:B-1----:R1:W2:Y:S02]  /*71f0*/  SYNCS.PHASECHK.TRANS64.TRYWAIT P0, [R0+URZ+0x660], R2 ;  /* 0x00066002000075a7 */ /* 0x0022a400080011ff */
[----:B--2---:R-:W-:Y:S05]  /*7200*/  @!P0 NANOSLEEP.SYNCS 0x989680 ;  /* 0x009896800000895d */ /* 0x004fea0003900000 */
[----:B------:R-:W2:Y:S02]  /*7210*/  @!P0 SYNCS.PHASECHK.TRANS64 P0, [R0+URZ+0x660], R2 ;  /* 0x00066002000085a7 */ /* 0x000ea400080010ff */
[----:B--2---:R-:W-:Y:S05]  /*7220*/  @!P0 BRA `(.L_x_132) ;  /* 0xfffffffc00f08947 */ /* 0x004fea000383ffff */
[----:B------:R-:W-:Y:S05]  /*7230*/  BRA `(.L_x_52) ;  /* 0xffffffc400587947 */ /* 0x000fea000383ffff */
.L_x_62:
[----:B-1----:R-:W-:-:S04]  /*7240*/  MOV R4, UR6 ;  /* 0x0000000600047c02 */ /* 0x002fc80008000f00 */
[----:B------:R1:W2:Y:S03]  /*7250*/  SYNCS.PHASECHK.TRANS64.TRYWAIT P0, [R4+URZ+0x8], R5 ;  /* 0x00000805040075a7 */ /* 0x0002a600080011ff */
[----:B--2---:R-:W-:Y:S05]  /*7260*/  @!P0 NANOSLEEP.SYNCS 0x989680 ;  /* 0x009896800000895d */ /* 0x004fea0003900000 */
[----:B------:R-:W2:Y:S02]  /*7270*/  @!P0 SYNCS.PHASECHK.TRANS64 P0, [R4+URZ+0x8], R5 ;  /* 0x00000805040085a7 */ /* 0x000ea400080010ff */
[----:B--2---:R-:W-:Y:S05]  /*7280*/  @!P0 BRA `(.L_x_62) ;  /* 0xfffffffc00ec8947 */ /* 0x004fea000383ffff */
[----:B------:R-:W-:Y:S05]  /*7290*/  BRA `(.L_x_61) ;  /* 0xffffffc8000c7947 */ /* 0x000fea000383ffff */
.L_x_64:
[----:B------:R-:W-:Y:S01]  /*72a0*/  BSSY B0, `(.L_x_133) ;  /* 0x0000006000007945 */ /* 0x000fe20003800000 */
[----:B------:R-:W-:-:S07]  /*72b0*/  MOV R15, 0xffffffff ;  /* 0xffffffff000f7802 */ /* 0x000fce0000000f00 */
[----:B-1---5:R-:W-:Y:S05]  /*72c0*/  WARPSYNC.COLLECTIVE R15, `(.L_x_134) ;  /* 0x000000000f0c7348 */ /* 0x022fea0003c00000 */
[----:B------:R-:W-:Y:S02]  /*72d0*/  ELECT P6, UR79, PT ;  /* 0x00000000004f782f */ /* 0x000fe400038c0000 */
[----:B------:R-:W-:Y:S01]  /*72e0*/  MOV R14, UR79 ;  /* 0x0000004f000e7c02 */ /* 0x000fe20008000f00 */
[----:B-1---5:R-:W-:Y:S10]  /*72f0*/  ENDCOLLECTIVE ;  /* 0x000000000000791b */ /* 0x022ff40003800000 */
.L_x_134:
[----:B------:R-:W-:Y:S05]  /*7300*/  BSYNC B0 ;  /* 0x0000000000007941 */ /* 0x000fea0003800000 */
.L_x_133:
[----:B------:R-:W-:Y:S05]  /*7310*/  BRA `(.L_x_135) ;  /* 0xffffffc8003c7947 */ /* 0x000fea000383ffff */
.L_x_66:
[----:B-1----:R-:W-:-:S04]  /*7320*/  MOV R2, UR6 ;  /* 0x0000000600027c02 */ /* 0x002fc80008000f00 */
[----:B------:R1:W2:Y:S03]  /*7330*/  SYNCS.PHASECHK.TRANS64.TRYWAIT P0, [R2+URZ+0x8], R3 ;  /* 0x00000803020075a7 */ /* 0x0002a600080011ff */
[----:B--2---:R-:W-:Y:S05]  /*7340*/  @!P0 NANOSLEEP.SYNCS 0x989680 ;  /* 0x009896800000895d */ /* 0x004fea0003900000 */
[----:B------:R-:W2:Y:S02]  /*7350*/  @!P0 SYNCS.PHASECHK.TRANS64 P0, [R2+URZ+0x8], R3 ;  /* 0x00000803020085a7 */ /* 0x000ea400080010ff */
[----:B--2---:R-:W-:Y:S05]  /*7360*/  @!P0 BRA `(.L_x_66) ;  /* 0xfffffffc00ec8947 */ /* 0x004fea000383ffff */
[----:B------:R-:W-:Y:S05]  /*7370*/  BRA `(.L_x_65) ;  /* 0xffffffc800407947 */ /* 0x000fea000383ffff */
.L_x_67:
[----:B-1----:R1:W2:Y:S02]  /*7380*/  SYNCS.PHASECHK.TRANS64.TRYWAIT P0, [R0+URZ+0x650], R4 ;  /* 0x00065004000075a7 */ /* 0x0022a400080011ff */
[----:B--2---:R-:W-:Y:S05]  /*7390*/  @!P0 NANOSLEEP.SYNCS 0x989680 ;  /* 0x009896800000895d */ /* 0x004fea0003900000 */
[----:B------:R-:W2:Y:S02]  /*73a0*/  @!P0 SYNCS.PHASECHK.TRANS64 P0, [R0+URZ+0x650], R4 ;  /* 0x00065004000085a7 */ /* 0x000ea400080010ff */
[----:B--2---:R-:W-:Y:S05]  /*73b0*/  @!P0 BRA `(.L_x_67) ;  /* 0xfffffffc00f08947 */ /* 0x004fea000383ffff */
[----:B------:R-:W-:Y:S05]  /*73c0*/  BRA `(.L_x_136) ;  /* 0xffffffcc00147947 */ /* 0x000fea000383ffff */
.L_x_69:
[----:B------:R-:W-:-:S07]  /*73d0*/  MOV R0, UR11 ;  /* 0x0000000b00007c02 */ /* 0x000fce0008000f00 */
.L_x_137:
[----:B-1----:R1:W2:Y:S02]  /*73e0*/  SYNCS.PHASECHK.TRANS64.TRYWAIT P0, [R0+URZ+0x690], R4 ;  /* 0x00069004000075a7 */ /* 0x0022a400080011ff */
[----:B--2---:R-:W-:Y:S05]  /*73f0*/  @!P0 NANOSLEEP.SYNCS 0x989680 ;  /* 0x009896800000895d */ /* 0x004fea0003900000 */
[----:B------:R-:W2:Y:S02]  /*7400*/  @!P0 SYNCS.PHASECHK.TRANS64 P0, [R0+URZ+0x690], R4 ;  /* 0x00069004000085a7 */ /* 0x000ea400080010ff */
[----:B--2---:R-:W-:Y:S05]  /*7410*/  @!P0 BRA `(.L_x_137) ;  /* 0xfffffffc00f08947 */ /* 0x004fea000383ffff */
[----:B------:R-:W-:Y:S05]  /*7420*/  BRA `(.L_x_138) ;  /* 0xffffffcc005c7947 */ /* 0x000fea000383ffff */
.L_x_72:
[----:B------:R-:W-:Y:S07]  /*7430*/  MOV R0, UR9 ;  /* 0x0000000900007c02 */ /* 0x000fee0008000f00 */
.L_x_139:
[----:B-1----:R1:W2:Y:S02]  /*7440*/  SYNCS.PHASECHK.TRANS64.TRYWAIT P0, [R0+URZ], R4 ;  /* 0x00000004000075a7 */ /* 0x0022a400080011ff */
[----:B--2---:R-:W-:Y:S05]  /*7450*/  @!P0 NANOSLEEP.SYNCS 0x989680 ;  /* 0x009896800000895d */ /* 0x004fea0003900000 */
[----:B------:R-:W2:Y:S02]  /*7460*/  @!P0 SYNCS.PHASECHK.TRANS64 P0, [R0+URZ], R4 ;  /* 0x00000004000085a7 */ /* 0x000ea400080010ff */
[----:B--2---:R-:W-:Y:S05]  /*7470*/  @!P0 BRA `(.L_x_139) ;  /* 0xfffffffc00f08947 */ /* 0x004fea000383ffff */
[----:B------:R-:W-:Y:S05]  /*7480*/  BRA `(.L_x_71) ;  /* 0xffffffcc00747947 */ /* 0x000fea000383ffff */
.L_x_76:
[----:B-1----:R-:W-:-:S07]  /*7490*/  MOV R0, UR7 ;  /* 0x0000000700007c02 */ /* 0x002fce0008000f00 */
.L_x_140:
[----:B-1----:R1:W2:Y:S02]  /*74a0*/  SYNCS.PHASECHK.TRANS64.TRYWAIT P0, [R0+URZ], R2 ;  /* 0x00000002000075a7 */ /* 0x0022a400080011ff */
[----:B--2---:R-:W-:Y:S05]  /*74b0*/  @!P0 NANOSLEEP.SYNCS 0x989680 ;  /* 0x009896800000895d */ /* 0x004fea0003900000 */
[----:B------:R-:W2:Y:S02]  /*74c0*/  @!P0 SYNCS.PHASECHK.TRANS64 P0, [R0+URZ], R2 ;  /* 0x00000002000085a7 */ /* 0x000ea400080010ff */
[----:B--2---:R-:W-:Y:S05]  /*74d0*/  @!P0 BRA `(.L_x_140) ;  /* 0xfffffffc00f08947 */ /* 0x004fea000383ffff */
[----:B------:R-:W-:Y:S05]  /*74e0*/  BRA `(.L_x_141) ;  /* 0xffffffd0002c7947 */ /* 0x000fea000383ffff */
.L_x_77:
[----:B------:R-:W-:-:S07]  /*74f0*/  MOV R0, UR7 ;  /* 0x0000000700007c02 */ /* 0x000fce0008000f00 */
.L_x_142:
[----:B-1----:R1:W2:Y:S02]  /*7500*/  SYNCS.PHASECHK.TRANS64.TRYWAIT P0, [R0+URZ], R3 ;  /* 0x00000003000075a7 */ /* 0x0022a400080011ff */
[----:B--2---:R-:W-:Y:S05]  /*7510*/  @!P0 NANOSLEEP.SYNCS 0x989680 ;  /* 0x009896800000895d */ /* 0x004fea0003900000 */
[----:B------:R-:W2:Y:S02]  /*7520*/  @!P0 SYNCS.PHASECHK.TRANS64 P0, [R0+URZ], R3 ;  /* 0x00000003000085a7 */ /* 0x000ea400080010ff */
[----:B--2---:R-:W-:Y:S05]  /*7530*/  @!P0 BRA `(.L_x_142) ;  /* 0xfffffffc00f08947 */ /* 0x004fea000383ffff */
[----:B------:R-:W-:Y:S05]  /*7540*/  BRA `(.L_x_143) ;  /* 0xffffffd000387947 */ /* 0x000fea000383ffff */
.L_x_78:
[----:B------:R-:W-:-:S07]  /*7550*/  MOV R0, UR7 ;  /* 0x0000000700007c02 */ /* 0x000fce0008000f00 */
.L_x_144:
[----:B-1----:R1:W2:Y:S02]  /*7560*/  SYNCS.PHASECHK.TRANS64.TRYWAIT P0, [R0+URZ], R3 ;  /* 0x00000003000075a7 */ /* 0x0022a400080011ff */
[----:B--2---:R-:W-:Y:S05]  /*7570*/  @!P0 NANOSLEEP.SYNCS 0x989680 ;  /* 0x009896800000895d */ /* 0x004fea0003900000 */
[----:B------:R-:W2:Y:S02]  /*7580*/  @!P0 SYNCS.PHASECHK.TRANS64 P0, [R0+URZ], R3 ;  /* 0x00000003000085a7 */ /* 0x000ea400080010ff */
[----:B--2---:R-:W-:Y:S05]  /*7590*/  @!P0 BRA `(.L_x_144) ;  /* 0xfffffffc00f08947 */ /* 0x004fea000383ffff */
[----:B------:R-:W-:Y:S05]  /*75a0*/  BRA `(.L_x_145) ;  /* 0xffffffd000447947 */ /* 0x000fea000383ffff */
.L_x_81:
[----:B------:R-:W-:-:S07]  /*75b0*/  MOV R0, UR8 ;  /* 0x0000000800007c02 */ /* 0x000fce0008000f00 */
.L_x_146:
[----:B-1----:R1:W2:Y:S02]  /*75c0*/  SYNCS.PHASECHK.TRANS64.TRYWAIT P1, [R0+URZ+0x6d0], R2 ;  /* 0x0006d002000075a7 */ /* 0x0022a400080211ff */
[----:B--2---:R-:W-:Y:S05]  /*75d0*/  @!P1 NANOSLEEP.SYNCS 0x989680 ;  /* 0x009896800000995d */ /* 0x004fea0003900000 */
[----:B------:R-:W2:Y:S02]  /*75e0*/  @!P1 SYNCS.PHASECHK.TRANS64 P1, [R0+URZ+0x6d0], R2 ;  /* 0x0006d002000095a7 */ /* 0x000ea400080210ff */
[----:B--2---:R-:W-:Y:S05]  /*75f0*/  @!P1 BRA `(.L_x_146) ;  /* 0xfffffffc00f09947 */ /* 0x004fea000383ffff */
[----:B------:R-:W-:Y:S05]  /*7600*/  BRA `(.L_x_147) ;  /* 0xffffffd000907947 */ /* 0x000fea000383ffff */
.L_x_86:
[----:B--2---:R2:W4:Y:S02]  /*7610*/  SYNCS.PHASECHK.TRANS64.TRYWAIT P0, [R0+URZ+0x650], R2 ;  /* 0x00065002000075a7 */ /* 0x00452400080011ff */
[----:B----4-:R-:W-:Y:S05]  /*7620*/  @!P0 NANOSLEEP.SYNCS 0x989680 ;  /* 0x009896800000895d */ /* 0x010fea0003900000 */
[----:B------:R-:W4:Y:S02]  /*7630*/  @!P0 SYNCS.PHASECHK.TRANS64 P0, [R0+URZ+0x650], R2 ;  /* 0x00065002000085a7 */ /* 0x000f2400080010ff */
[----:B----4-:R-:W-:Y:S05]  /*7640*/  @!P0 BRA `(.L_x_86) ;  /* 0xfffffffc00f08947 */ /* 0x010fea000383ffff */
[----:B------:R-:W-:Y:S05]  /*7650*/  BRA `(.L_x_148) ;  /* 0xffffffd400907947 */ /* 0x000fea000383ffff */
.L_x_89:
[----:B------:R-:W-:Y:S07]  /*7660*/  MOV R0, UR6 ;  /* 0x0000000600007c02 */ /* 0x000fee0008000f00 */
.L_x_149:
[----:B--2---:R2:W4:Y:S02]  /*7670*/  SYNCS.PHASECHK.TRANS64.TRYWAIT P0, [R0+URZ+0x648], R2 ;  /* 0x00064802000075a7 */ /* 0x00452400080011ff */
[----:B----4-:R-:W-:Y:S05]  /*7680*/  @!P0 NANOSLEEP.SYNCS 0x989680 ;  /* 0x009896800000895d */ /* 0x010fea0003900000 */
[----:B------:R-:W4:Y:S02]  /*7690*/  @!P0 SYNCS.PHASECHK.TRANS64 P0, [R0+URZ+0x648], R2 ;  /* 0x00064802000085a7 */ /* 0x000f2400080010ff */
[----:B----4-:R-:W-:Y:S05]  /*76a0*/  @!P0 BRA `(.L_x_149) ;  /* 0xfffffffc00f08947 */ /* 0x010fea000383ffff */
[----:B------:R-:W-:Y:S05]  /*76b0*/  BRA `(.L_x_88) ;  /* 0xffffffd800787947 */ /* 0x000fea000383ffff */
.L_x_92:
[----:B------:R-:W-:Y:S07]  /*76c0*/  MOV R0, UR13 ;  /* 0x0000000d00007c02 */ /* 0x000fee0008000f00 */
.L_x_150:
[----:B-1----:R1:W2:Y:S02]  /*76d0*/  SYNCS.PHASECHK.TRANS64.TRYWAIT P2, [R0+URZ+0x630], R29 ;  /* 0x0006301d000075a7 */ /* 0x0022a400080411ff */
[----:B--2---:R-:W-:Y:S05]  /*76e0*/  @!P2 NANOSLEEP.SYNCS 0x989680 ;  /* 0x009896800000a95d */ /* 0x004fea0003900000 */
[----:B------:R-:W2:Y:S02]  /*76f0*/  @!P2 SYNCS.PHASECHK.TRANS64 P2, [R0+URZ+0x630], R29 ;  /* 0x0006301d0000a5a7 */ /* 0x000ea400080410ff */
[----:B--2---:R-:W-:Y:S05]  /*7700*/  @!P2 BRA `(.L_x_150) ;  /* 0xfffffffc00f0a947 */ /* 0x004fea000383ffff */
[----:B------:R-:W-:Y:S05]  /*7710*/  BRA `(.L_x_151) ;  /* 0xffffffdc00147947 */ /* 0x000fea000383ffff */
.L_x_94:
[----:B------:R-:W-:-:S07]  /*7720*/  MOV R0, UR4 ;  /* 0x0000000400007c02 */ /* 0x000fce0008000f00 */
.L_x_152:
[----:B-1----:R1:W4:Y:S02]  /*7730*/  SYNCS.PHASECHK.TRANS64.TRYWAIT P0, [R0+URZ], R2 ;  /* 0x00000002000075a7 */ /* 0x00232400080011ff */
[----:B----4-:R-:W-:Y:S05]  /*7740*/  @!P0 NANOSLEEP.SYNCS 0x989680 ;  /* 0x009896800000895d */ /* 0x010fea0003900000 */
[----:B------:R-:W4:Y:S02]  /*7750*/  @!P0 SYNCS.PHASECHK.TRANS64 P0, [R0+URZ], R2 ;  /* 0x00000002000085a7 */ /* 0x000f2400080010ff */
[----:B----4-:R-:W-:Y:S05]  /*7760*/  @!P0 BRA `(.L_x_152) ;  /* 0xfffffffc00f08947 */ /* 0x010fea000383ffff */
[----:B------:R-:W-:Y:S05]  /*7770*/  BRA `(.L_x_153) ;  /* 0xffffffdc00b07947 */ /* 0x000fea000383ffff */
.L_x_96:
[----:B--2---:R2:W3:Y:S02]  /*7780*/  SYNCS.PHASECHK.TRANS64.TRYWAIT P0, [R0+URZ+0x650], R2 ;  /* 0x00065002000075a7 */ /* 0x0044e400080011ff */
[----:B---3--:R-:W-:Y:S05]  /*7790*/  @!P0 NANOSLEEP.SYNCS 0x989680 ;  /* 0x009896800000895d */ /* 0x008fea0003900000 */
[----:B------:R-:W3:Y:S02]  /*77a0*/  @!P0 SYNCS.PHASECHK.TRANS64 P0, [R0+URZ+0x650], R2 ;  /* 0x00065002000085a7 */ /* 0x000ee400080010ff */
[----:B---3--:R-:W-:Y:S05]  /*77b0*/  @!P0 BRA `(.L_x_96) ;  /* 0xfffffffc00f08947 */ /* 0x008fea000383ffff */
[----:B------:R-:W-:Y:S05]  /*77c0*/  BRA `(.L_x_154) ;  /* 0xffffffe0009c7947 */ /* 0x000fea000383ffff */
.L_x_106:
[----:B-1----:R1:W2:Y:S02]  /*77d0*/  SYNCS.PHASECHK.TRANS64.TRYWAIT P1, [R4+URZ+0x620], R3 ;  /* 0x00062003040075a7 */ /* 0x0022a400080211ff */
[----:B--2---:R-:W-:Y:S05]  /*77e0*/  @!P1 NANOSLEEP.SYNCS 0x989680 ;  /* 0x009896800000995d */ /* 0x004fea0003900000 */
[----:B------:R-:W2:Y:S02]  /*77f0*/  @!P1 SYNCS.PHASECHK.TRANS64 P1, [R4+URZ+0x620], R3 ;  /* 0x00062003040095a7 */ /* 0x000ea400080210ff */
[----:B--2---:R-:W-:Y:S05]  /*7800*/  @!P1 BRA `(.L_x_106) ;  /* 0xfffffffc00f09947 */ /* 0x004fea000383ffff */
[----:B------:R-:W-:Y:S05]  /*7810*/  BRA `(.L_x_105) ;  /* 0xffffffec006c7947 */ /* 0x000fea000383ffff */
.L_x_108:
[----:B-1----:R1:W4:Y:S02]  /*7820*/  SYNCS.PHASECHK.TRANS64.TRYWAIT P1, [R67+URZ+0x670], R5 ;  /* 0x00067005430075a7 */ /* 0x00232400080211ff */
[----:B----4-:R-:W-:Y:S05]  /*7830*/  @!P1 NANOSLEEP.SYNCS 0x989680 ;  /* 0x009896800000995d */ /* 0x010fea0003900000 */
[----:B------:R-:W4:Y:S02]  /*7840*/  @!P1 SYNCS.PHASECHK.TRANS64 P1, [R67+URZ+0x670], R5 ;  /* 0x00067005430095a7 */ /* 0x000f2400080210ff */
[----:B----4-:R-:W-:Y:S05]  /*7850*/  @!P1 BRA `(.L_x_108) ;  /* 0xfffffffc00f09947 */ /* 0x010fea000383ffff */
[----:B------:R-:W-:Y:S05]  /*7860*/  BRA `(.L_x_107) ;  /* 0xffffffec007c7947 */ /* 0x000fea000383ffff */
        .weak           $__internal_0_$__cuda_sm10x_tcgen05_guardrail_trap_col_being_dealloced_not_returned_by_alloc
        .type           $__internal_0_$__cuda_sm10x_tcgen05_guardrail_trap_col_being_dealloced_not_returned_by_alloc,@function
        .size           $__internal_0_$__cuda_sm10x_tcgen05_guardrail_trap_col_being_dealloced_not_returned_by_alloc,($__internal_1_$__cuda_sm10x_tcgen05_guardrail_trap_phase_invalid_during_alloc - $__internal_0_$__cuda_sm10x_tcgen05_guardrail_trap_col_being_dealloced_not_returned_by_alloc)
$__internal_0_$__cuda_sm10x_tcgen05_guardrail_trap_col_being_dealloced_not_returned_by_alloc:
[----:B------:R-:W-:Y:S05]  /*7870*/  BPT.TRAP 0x1 ;  /* 0x000000040000795c */ /* 0x000fea0000300000 */
[----:B------:R-:W-:-:S04]  /*7880*/  HFMA2 R3, -RZ, RZ, 0, 0 ;  /* 0x00000000ff037431 */ /* 0x000fc800000001ff */
[----:B------:R-:W-:Y:S05]  /*7890*/  RET.REL.NODEC R2 `(_ZN7cutlass13device_kernelINS_4gemm6kernel13GemmUniversalIN4cute5tupleIJiiiiEEENS1_10collective13CollectiveMmaINS1_35MainloopSm100TmaUmmaWarpSpecializedILi98ELi2ELi4ENS5_IJNS4_1CILi2EEENSA_ILi1EEESC_EEEEENS5_IJNSA_ILi128EEENSA_ILi16EEESG_EEENS_6half_tENS5_IJlSC_lEEESI_SJ_NS4_8TiledMMAINS4_8MMA_AtomIJNS4_26SM100_MMA_F16BF16_2x1SM_SSISI_SI_fLi128ELi16ELNS4_4UMMA5MajorE0ELSO_0ELNSN_7ScaleInE0ELSP_0EEEEEENS4_6LayoutINS5_IJSC_SC_SC_EEENS5_IJNSA_ILi0EEESU_SU_EEEEENS5_IJNS4_10UnderscoreESX_SX_EEEEENS4_18SM100_TMA_2SM_LOADENS4_14ComposedLayoutINS4_7SwizzleILi1ELi4ELi3EEENS4_18smem_ptr_flag_bitsILi16EEENSS_INS5_IJNSA_ILi8EEESG_EEENS5_IJSG_SC_EEEEEEEvNS4_8identityES10_S1A_vS1B_EENS_8epilogue10collective18CollectiveEpilogueINS1D_23Sm100TmaWarpSpecializedILi2ELi1ELi8ELb1ELb0EEEJNS5_IJNSA_ILi64EEESG_SG_EEENS5_IJNSS_IS1I_SC_EENSS_ISG_SC_EEEEESI_SJ_SI_SJ_NS1D_6fusion15FusionCallbacksIS1H_NS1N_17LinearCombinationISI_fSI_fLNS_15FloatRoundStyleE2EEES1J_S1M_JEEENS4_5SM1004TMEM4LOAD25SM100_TMEM_LOAD_32dp32b8xENS4_13SM90_TMA_LOADES1A_NS4_39AutoVectorizingCopyWithAssumedAlignmentILi128EEENS4_14SM90_TMA_STOREES1A_S1Z_S1Z_EEEvvEEEEvNT_6ParamsE) ;  /* 0xffffff8402d87950 */ /* 0x000fea0003c3ffff */
        .weak           $__internal_1_$__cuda_sm10x_tcgen05_guardrail_trap_phase_invalid_during_alloc
        .type           $__internal_1_$__cuda_sm10x_tcgen05_guardrail_trap_phase_invalid_during_alloc,@function
        .size           $__internal_1_$__cuda_sm10x_tcgen05_guardrail_trap_phase_invalid_during_alloc,($__internal_2_$__cuda_sm10x_tcgen05_guardrail_trap_unallocated_columns_being_dealloced - $__internal_1_$__cuda_sm10x_tcgen05_guardrail_trap_phase_invalid_during_alloc)
$__internal_1_$__cuda_sm10x_tcgen05_guardrail_trap_phase_invalid_during_alloc:
[----:B------:R-:W-:Y:S05]  /*78a0*/  BPT.TRAP 0x1 ;  /* 0x000000040000795c */ /* 0x000fea0000300000 */
[----:B------:R-:W-:-:S04]  /*78b0*/  MOV R3, 0x0 ;  /* 0x0000000000037802 */ /* 0x000fc80000000f00 */
[----:B------:R-:W-:Y:S05]  /*78c0*/  RET.REL.NODEC R2 `(_ZN7cutlass13device_kernelINS_4gemm6kernel13GemmUniversalIN4cute5tupleIJiiiiEEENS1_10collective13CollectiveMmaINS1_35MainloopSm100TmaUmmaWarpSpecializedILi98ELi2ELi4ENS5_IJNS4_1CILi2EEENSA_ILi1EEESC_EEEEENS5_IJNSA_ILi128EEENSA_ILi16EEESG_EEENS_6half_tENS5_IJlSC_lEEESI_SJ_NS4_8TiledMMAINS4_8MMA_AtomIJNS4_26SM100_MMA_F16BF16_2x1SM_SSISI_SI_fLi128ELi16ELNS4_4UMMA5MajorE0ELSO_0ELNSN_7ScaleInE0ELSP_0EEEEEENS4_6LayoutINS5_IJSC_SC_SC_EEENS5_IJNSA_ILi0EEESU_SU_EEEEENS5_IJNS4_10UnderscoreESX_SX_EEEEENS4_18SM100_TMA_2SM_LOADENS4_14ComposedLayoutINS4_7SwizzleILi1ELi4ELi3EEENS4_18smem_ptr_flag_bitsILi16EEENSS_INS5_IJNSA_ILi8EEESG_EEENS5_IJSG_SC_EEEEEEEvNS4_8identityES10_S1A_vS1B_EENS_8epilogue10collective18CollectiveEpilogueINS1D_23Sm100TmaWarpSpecializedILi2ELi1ELi8ELb1ELb0EEEJNS5_IJNSA_ILi64EEESG_SG_EEENS5_IJNSS_IS1I_SC_EENSS_ISG_SC_EEEEESI_SJ_SI_SJ_NS1D_6fusion15FusionCallbacksIS1H_NS1N_17LinearCombinationISI_fSI_fLNS_15FloatRoundStyleE2EEES1J_S1M_JEEENS4_5SM1004TMEM4LOAD25SM100_TMEM_LOAD_32dp32b8xENS4_13SM90_TMA_LOADES1A_NS4_39AutoVectorizingCopyWithAssumedAlignmentILi128EEENS4_14SM90_TMA_STOREES1A_S1Z_S1Z_EEEvvEEEEvNT_6ParamsE) ;  /* 0xffffff8402cc7950 */ /* 0x000fea0003c3ffff */
        .weak           $__internal_2_$__cuda_sm10x_tcgen05_guardrail_trap_unallocated_columns_being_dealloced
        .type           $__internal_2_$__cuda_sm10x_tcgen05_guardrail_trap_unallocated_columns_being_dealloced,@function
        .size           $__internal_2_$__cuda_sm10x_tcgen05_guardrail_trap_unallocated_columns_being_dealloced,(.L_x_156 - $__internal_2_$__cuda_sm10x_tcgen05_guardrail_trap_unallocated_columns_being_dealloced)
$__internal_2_$__cuda_sm10x_tcgen05_guardrail_trap_unallocated_columns_being_dealloced:
[----:B------:R-:W-:Y:S05]  /*78d0*/  BPT.TRAP 0x1 ;  /* 0x000000040000795c */ /* 0x000fea0000300000 */
[----:B------:R-:W-:-:S04]  /*78e0*/  HFMA2 R3, -RZ, RZ, 0, 0 ;  /* 0x00000000ff037431 */ /* 0x000fc800000001ff */
[----:B------:R-:W-:Y:S05]  /*78f0*/  RET.REL.NODEC R2 `(_ZN7cutlass13device_kernelINS_4gemm6kernel13GemmUniversalIN4cute5tupleIJiiiiEEENS1_10collective13CollectiveMmaINS1_35MainloopSm100TmaUmmaWarpSpecializedILi98ELi2ELi4ENS5_IJNS4_1CILi2EEENSA_ILi1EEESC_EEEEENS5_IJNSA_ILi128EEENSA_ILi16EEESG_EEENS_6half_tENS5_IJlSC_lEEESI_SJ_NS4_8TiledMMAINS4_8MMA_AtomIJNS4_26SM100_MMA_F16BF16_2x1SM_SSISI_SI_fLi128ELi16ELNS4_4UMMA5MajorE0ELSO_0ELNSN_7ScaleInE0ELSP_0EEEEEENS4_6LayoutINS5_IJSC_SC_SC_EEENS5_IJNSA_ILi0EEESU_SU_EEEEENS5_IJNS4_10UnderscoreESX_SX_EEEEENS4_18SM100_TMA_2SM_LOADENS4_14ComposedLayoutINS4_7SwizzleILi1ELi4ELi3EEENS4_18smem_ptr_flag_bitsILi16EEENSS_INS5_IJNSA_ILi8EEESG_EEENS5_IJSG_SC_EEEEEEEvNS4_8identityES10_S1A_vS1B_EENS_8epilogue10collective18CollectiveEpilogueINS1D_23Sm100TmaWarpSpecializedILi2ELi1ELi8ELb1ELb0EEEJNS5_IJNSA_ILi64EEESG_SG_EEENS5_IJNSS_IS1I_SC_EENSS_ISG_SC_EEEEESI_SJ_SI_SJ_NS1D_6fusion15FusionCallbacksIS1H_NS1N_17LinearCombinationISI_fSI_fLNS_15FloatRoundStyleE2EEES1J_S1M_JEEENS4_5SM1004TMEM4LOAD25SM100_TMEM_LOAD_32dp32b8xENS4_13SM90_TMA_LOADES1A_NS4_39AutoVectorizingCopyWithAssumedAlignmentILi128EEENS4_14SM90_TMA_STOREES1A_S1Z_S1Z_EEEvvEEEEvNT_6ParamsE) ;  /* 0xffffff8402c07950 */ /* 0x000fea0003c3ffff */
.L_x_155:
[----:B------:R-:W-:-:S00]  /*7900*/  BRA `(.L_x_155) ;  /* 0xfffffffc00fc7947 */ /* 0x000fc0000383ffff */
[----:B------:R-:W-:-:S00]  /*7910*/  NOP ;  /* 0x0000000000007918 */ /* 0x000fc00000000000 */
        /* <DEDUP_REMOVED lines=14> */
.L_x_156:


//--------------------- .nv.global.init           --------------------------
	.section	.nv.global.init,"aw",@progbits
.nv.global.init:
	.type		$str$27,@object
	.size		$str$27,($str$28 - $str$27)
$str$27:
        /*0000*/ 	.byte	0x28, 0x61, 0x64, 0x64, 0x72, 0x65, 0x73, 0x73, 0x20, 0x26, 0x20, 0x6d, 0x61, 0x73, 0x6b, 0x29
        /*0010*/ 	.byte	0x20, 0x3d, 0x3d, 0x20, 0x30, 0x00
	.type		$str$28,@object
	.size		$str$28,($str$26 - $str$28)
$str$28:
        /*0016*/ 	.byte	0x2f, 0x74, 0x6d, 0x70, 0x2f, 0x63, 0x75, 0x74, 0x6c, 0x61, 0x73, 0x73, 0x5f, 0x73, 0x77, 0x65
        /*0026*/ 	.byte	0x65, 0x70, 0x5f, 0x73, 0x72, 0x63, 0x2f, 0x69, 0x6e, 0x63, 0x6c, 0x75, 0x64, 0x65, 0x2f, 0x63
        /*0036*/ 	.byte	0x75, 0x74, 0x65, 0x2f, 0x70, 0x6f, 0x69, 0x6e, 0x74, 0x65, 0x72, 0x5f, 0x66, 0x6c, 0x61, 0x67
        /*0046*/ 	.byte	0x67, 0x65, 0x64, 0x2e, 0x68, 0x70, 0x70, 0x00
	.type		$str$26,@object
	.size		$str$26,($str$25 - $str$26)
$str$26:
        /*004e*/ 	.byte	0x2f, 0x74, 0x6d, 0x70, 0x2f, 0x63, 0x75, 0x74, 0x6c, 0x61, 0x73, 0x73, 0x5f, 0x73, 0x77, 0x65
        /*005e*/ 	.byte	0x65, 0x70, 0x5f, 0x73, 0x72, 0x63, 0x2f, 0x69, 0x6e, 0x63, 0x6c, 0x75, 0x64, 0x65, 0x2f, 0x63
        /*006e*/ 	.byte	0x75, 0x74, 0x65, 0x2f, 0x61, 0x74, 0x6f, 0x6d, 0x2f, 0x63, 0x6f, 0x70, 0x79, 0x5f, 0x74, 0x72
        /*007e*/ 	.byte	0x61, 0x69, 0x74, 0x73, 0x5f, 0x73, 0x6d, 0x31, 0x30, 0x30, 0x2e, 0x68, 0x70, 0x70, 0x00
	.type		$str$25,@object
	.size		$str$25,(__unnamed_1 - $str$25)
$str$25:
        /*008d*/ 	.byte	0x28, 0x28, 0x75, 0x69, 0x6e, 0x74, 0x33, 0x32, 0x5f, 0x74, 0x28, 0x74, 0x68, 0x72, 0x65, 0x61
        /*009d*/ 	.byte	0x64, 0x49, 0x64, 0x78, 0x2e, 0x78, 0x29, 0x20, 0x2f, 0x20, 0x33, 0x32, 0x29, 0x20, 0x25, 0x20
        /*00ad*/ 	.byte	0x34, 0x29, 0x20, 0x3d, 0x3d, 0x20, 0x28, 0x28, 0x28, 0x74, 0x6d, 0x65, 0x6d, 0x5f, 0x61, 0x64
        /*00bd*/ 	.byte	0x64, 0x72, 0x20, 0x3e, 0x3e, 0x20, 0x31, 0x36, 0x29, 0x20, 0x2f, 0x20, 0x33, 0x32, 0x29, 0x20
        /*00cd*/ 	.byte	0x25, 0x20, 0x34, 0x29, 0x00
	.type		__unnamed_1,@object
	.size		__unnamed_1,(__unnamed_2 - __unnamed_1)
__unnamed_1:
        /*00d2*/ 	.byte	0x61, 0x75, 0x74, 0x6f, 0x20, 0x63, 0x75, 0x74, 0x65, 0x3a, 0x3a, 0x61, 0x73, 0x5f, 0x70, 0x6f
        /* <DEDUP_REMOVED lines=24> */
        /*0262*/ 	.byte	0x3e, 0x3e, 0x3e, 0x5d, 0x00
	.type		__unnamed_2,@object
	.size		__unnamed_2,(.L_2 - __unnamed_2)
__unnamed_2:
        /* <DEDUP_REMOVED lines=37> */
        /*04b7*/ 	.byte	0x30, 0x3e, 0x3e, 0x3e, 0x3e, 0x5d, 0x00
.L_2:


//--------------------- .nv.shared._ZN7cutlass13device_kernelINS_4gemm6kernel13GemmUniversalIN4cute5tupleIJiiiiEEENS1_10collective13CollectiveMmaINS1_35MainloopSm100TmaUmmaWarpSpecializedILi98ELi2ELi4ENS5_IJNS4_1CILi2EEENSA_ILi1EEESC_EEEEENS5_IJNSA_ILi128EEENSA_ILi16EEESG_EEENS_6half_tENS5_IJlSC_lEEESI_SJ_NS4_8TiledMMAINS4_8MMA_AtomIJNS4_26SM100_MMA_F16BF16_2x1SM_SSISI_SI_fLi128ELi16ELNS4_4UMMA5MajorE0ELSO_0ELNSN_7ScaleInE0ELSP_0EEEEEENS4_6LayoutINS5_IJSC_SC_SC_EEENS5_IJNSA_ILi0EEESU_SU_EEEEENS5_IJNS4_10UnderscoreESX_SX_EEEEENS4_18SM100_TMA_2SM_LOADENS4_14ComposedLayoutINS4_7SwizzleILi1ELi4ELi3EEENS4_18smem_ptr_flag_bitsILi16EEENSS_INS5_IJNSA_ILi8EEESG_EEENS5_IJSG_SC_EEEEEEEvNS4_8identityES10_S1A_vS1B_EENS_8epilogue10collective18CollectiveEpilogueINS1D_23Sm100TmaWarpSpecializedILi2ELi1ELi8ELb1ELb0EEEJNS5_IJNSA_ILi64EEESG_SG_EEENS5_IJNSS_IS1I_SC_EENSS_ISG_SC_EEEEESI_SJ_SI_SJ_NS1D_6fusion15FusionCallbacksIS1H_NS1N_17LinearCombinationISI_fSI_fLNS_15FloatRoundStyleE2EEES1J_S1M_JEEENS4_5SM1004TMEM4LOAD25SM100_TMEM_LOAD_32dp32b8xENS4_13SM90_TMA_LOADES1A_NS4_39AutoVectorizingCopyWithAssumedAlignmentILi128EEENS4_14SM90_TMA_STOREES1A_S1Z_S1Z_EEEvvEEEEvNT_6ParamsE --------------------------
	.section	.nv.shared._ZN7cutlass13device_kernelINS_4gemm6kernel13GemmUniversalIN4cute5tupleIJiiiiEEENS1_10collective13CollectiveMmaINS1_35MainloopSm100TmaUmmaWarpSpecializedILi98ELi2ELi4ENS5_IJNS4_1CILi2EEENSA_ILi1EEESC_EEEEENS5_IJNSA_ILi128EEENSA_ILi16EEESG_EEENS_6half_tENS5_IJlSC_lEEESI_SJ_NS4_8TiledMMAINS4_8MMA_AtomIJNS4_26SM100_MMA_F16BF16_2x1SM_SSISI_SI_fLi128ELi16ELNS4_4UMMA5MajorE0ELSO_0ELNSN_7ScaleInE0ELSP_0EEEEEENS4_6LayoutINS5_IJSC_SC_SC_EEENS5_IJNSA_ILi0EEESU_SU_EEEEENS5_IJNS4_10UnderscoreESX_SX_EEEEENS4_18SM100_TMA_2SM_LOADENS4_14ComposedLayoutINS4_7SwizzleILi1ELi4ELi3EEENS4_18smem_ptr_flag_bitsILi16EEENSS_INS5_IJNSA_ILi8EEESG_EEENS5_IJSG_SC_EEEEEEEvNS4_8identityES10_S1A_vS1B_EENS_8epilogue10collective18CollectiveEpilogueINS1D_23Sm100TmaWarpSpecializedILi2ELi1ELi8ELb1ELb0EEEJNS5_IJNSA_ILi64EEESG_SG_EEENS5_IJNSS_IS1I_SC_EENSS_ISG_SC_EEEEESI_SJ_SI_SJ_NS1D_6fusion15FusionCallbacksIS1H_NS1N_17LinearCombinationISI_fSI_fLNS_15FloatRoundStyleE2EEES1J_S1M_JEEENS4_5SM1004TMEM4LOAD25SM100_TMEM_LOAD_32dp32b8xENS4_13SM90_TMA_LOADES1A_NS4_39AutoVectorizingCopyWithAssumedAlignmentILi128EEENS4_14SM90_TMA_STOREES1A_S1Z_S1Z_EEEvvEEEEvNT_6ParamsE,"aw",@nobits
	.sectionflags	@""
	.align	16
	.zero		1024


//--------------------- .nv.shared.reserved.0     --------------------------
	.section	.nv.shared.reserved.0,"aw",@nobits
	.weak		__nv_reservedSMEM_offset_0_alias
	.size		__nv_reservedSMEM_offset_0_alias, 0, 64
	.other		__nv_reservedSMEM_offset_0_alias,@"STO_CUDA_RESERVED_SHARED STV_DEFAULT"
__nv_reservedSMEM_offset_0_alias:
	.zero		0
.nv.shared.reserved.0:
	.zero		64
	.weak		__nv_reservedSMEM_tcgen05_partition
	.type		__nv_reservedSMEM_tcgen05_partition,@object
	.size		__nv_reservedSMEM_tcgen05_partition,(.L_0 - __nv_reservedSMEM_tcgen05_partition)
__nv_reservedSMEM_tcgen05_partition:
	.zero		32
.L_0:


//--------------------- .nv.global                --------------------------
	.section	.nv.global,"aw",@nobits
.nv.global:
	.type		_ZN40_INTERNAL_8dfcea16_4_k_cu_c9055e92_105804cute1_E,@object
	.size		_ZN40_INTERNAL_8dfcea16_4_k_cu_c9055e92_105804cute1_E,(_ZN40_INTERNAL_8dfcea16_4_k_cu_c9055e92_105804cuda3std3__45__cpo6cbeginE - _ZN40_INTERNAL_8dfcea16_4_k_cu_c9055e92_105804cute1_E)
_ZN40_INTERNAL_8dfcea16_4_k_cu_c9055e92_105804cute1_E:
	.zero		1
	.type		_ZN40_INTERNAL_8dfcea16_4_k_cu_c9055e92_105804cuda3std3__45__cpo6cbeginE,@object
	.size		_ZN40_INTERNAL_8dfcea16_4_k_cu_c9055e92_105804cuda3std3__45__cpo6cbeginE,(_ZN40_INTERNAL_8dfcea16_4_k_cu_c9055e92_105804cuda3std3__48in_placeE - _ZN40_INTERNAL_8dfcea16_4_k_cu_c9055e92_105804cuda3std3__45__cpo6cbeginE)
_ZN40_INTERNAL_8dfcea16_4_k_cu_c9055e92_105804cuda3std3__45__cpo6cbeginE:
	.zero		1
	.type		_ZN40_INTERNAL_8dfcea16_4_k_cu_c9055e92_105804cuda3std3__48in_placeE,@object
	.size		_ZN40_INTERNAL_8dfcea16_4_k_cu_c9055e92_105804cuda3std3__48in_placeE,(_ZN40_INTERNAL_8dfcea16_4_k_cu_c9055e92_105804cuda3std6ranges3__45__cpo9iter_moveE - _ZN40_INTERNAL_8dfcea16_4_k_cu_c9055e92_105804cuda3std3__48in_placeE)
_ZN40_INTERNAL_8dfcea16_4_k_cu_c9055e92_105804cuda3std3__48in_placeE:
	.zero		1
	.type		_ZN40_INTERNAL_8dfcea16_4_k_cu_c9055e92_105804cuda3std6ranges3__45__cpo9iter_moveE,@object
	.size		_ZN40_INTERNAL_8dfcea16_4_k_cu_c9055e92_105804cuda3std6ranges3__45__cpo9iter_moveE,(_ZN40_INTERNAL_8dfcea16_4_k_cu_c9055e92_105804cuda3std3__45__cpo5beginE - _ZN40_INTERNAL_8dfcea16_4_k_cu_c9055e92_105804cuda3std6ranges3__45__cpo9iter_moveE)
_ZN40_INTERNAL_8dfcea16_4_k_cu_c9055e92_105804cuda3std6ranges3__45__cpo9iter_moveE:
	.zero		1
	.type		_ZN40_INTERNAL_8dfcea16_4_k_cu_c9055e92_105804cuda3std3__45__cpo5beginE,@object
	.size		_ZN40_INTERNAL_8dfcea16_4_k_cu_c9055e92_105804cuda3std3__45__cpo5beginE,(_ZN40_INTERNAL_8dfcea16_4_k_cu_c9055e92_105804cuda3std3__442_GLOBAL__N__8dfcea16_4_k_cu_c9055e92_105806ignoreE - _ZN40_INTERNAL_8dfcea16_4_k_cu_c9055e92_105804cuda3std3__45__cpo5beginE)
_ZN40_INTERNAL_8dfcea16_4_k_cu_c9055e92_105804cuda3std3__45__cpo5beginE:
	.zero		1
	.type		_ZN40_INTERNAL_8dfcea16_4_k_cu_c9055e92_105804cuda3std3__442_GLOBAL__N__8dfcea16_4_k_cu_c9055e92_105806ignoreE,@object
	.size		_ZN40_INTERNAL_8dfcea16_4_k_cu_c9055e92_105804cuda3std3__442_GLOBAL__N__8dfcea16_4_k_cu_c9055e92_105806ignoreE,(_ZN40_INTERNAL_8dfcea16_4_k_cu_c9055e92_105804cute7productE - _ZN40_INTERNAL_8dfcea16_4_k_cu_c9055e92_105804cuda3std3__442_GLOBAL__N__8dfcea16_4_k_cu_c9055e92_105806ignoreE)
_ZN40_INTERNAL_8dfcea16_4_k_cu_c9055e92_105804cuda3std3__442_GLOBAL__N__8dfcea16_4_k_cu_c9055e92_105806ignoreE:
	.zero		1
	.type		_ZN40_INTERNAL_8dfcea16_4_k_cu_c9055e92_105804cute7productE,@object
	.size		_ZN40_INTERNAL_8dfcea16_4_k_cu_c9055e92_105804cute7productE,(_ZN40_INTERNAL_8dfcea16_4_k_cu_c9055e92_105804cuda3std3__45__cpo3endE - _ZN40_INTERNAL_8dfcea16_4_k_cu_c9055e92_105804cute7productE)
_ZN40_INTERNAL_8dfcea16_4_k_cu_c9055e92_105804cute7productE:
	.zero		1
	.type		_ZN40_INTERNAL_8dfcea16_4_k_cu_c9055e92_105804cuda3std3__45__cpo3endE,@object
	.size		_ZN40_INTERNAL_8dfcea16_4_k_cu_c9055e92_105804cuda3std3__45__cpo3endE,(_ZN40_INTERNAL_8dfcea16_4_k_cu_c9055e92_105804cuda3std3__419piecewise_constructE - _ZN40_INTERNAL_8dfcea16_4_k_cu_c9055e92_105804cuda3std3__45__cpo3endE)
_ZN40_INTERNAL_8dfcea16_4_k_cu_c9055e92_105804cuda3std3__45__cpo3endE:
	.zero		1
	.type		_ZN40_INTERNAL_8dfcea16_4_k_cu_c9055e92_105804cuda3std3__419piecewise_constructE,@object
	.size		_ZN40_INTERNAL_8dfcea16_4_k_cu_c9055e92_105804cuda3std3__419piecewise_constructE,(_ZN40_INTERNAL_8dfcea16_4_k_cu_c9055e92_105804cuda3std3__45__cpo4cendE - _ZN40_INTERNAL_8dfcea16_4_k_cu_c9055e92_105804cuda3std3__419piecewise_constructE)
_ZN40_INTERNAL_8dfcea16_4_k_cu_c9055e92_105804cuda3std3__419piecewise_constructE:
	.zero		1
	.type		_ZN40_INTERNAL_8dfcea16_4_k_cu_c9055e92_105804cuda3std3__45__cpo4cendE,@object
	.size		_ZN40_INTERNAL_8dfcea16_4_k_cu_c9055e92_105804cuda3std3__45__cpo4cendE,(_ZN40_INTERNAL_8dfcea16_4_k_cu_c9055e92_105804cuda3std6ranges3__45__cpo4swapE - _ZN40_INTERNAL_8dfcea16_4_k_cu_c9055e92_105804cuda3std3__45__cpo4cendE)
_ZN40_INTERNAL_8dfcea16_4_k_cu_c9055e92_105804cuda3std3__45__cpo4cendE:
	.zero		1
	.type		_ZN40_INTERNAL_8dfcea16_4_k_cu_c9055e92_105804cuda3std6ranges3__45__cpo4swapE,@object
	.size		_ZN40_INTERNAL_8dfcea16_4_k_cu_c9055e92_105804cuda3std6ranges3__45__cpo4swapE,(.L_10 - _ZN40_INTERNAL_8dfcea16_4_k_cu_c9055e92_105804cuda3std6ranges3__45__cpo4swapE)
_ZN40_INTERNAL_8dfcea16_4_k_cu_c9055e92_105804cuda3std6ranges3__45__cpo4swapE:
	.zero		1
.L_10:


//--------------------- .nv.constant0._ZN7cutlass13device_kernelINS_4gemm6kernel13GemmUniversalIN4cute5tupleIJiiiiEEENS1_10collective13CollectiveMmaINS1_35MainloopSm100TmaUmmaWarpSpecializedILi98ELi2ELi4ENS5_IJNS4_1CILi2EEENSA_ILi1EEESC_EEEEENS5_IJNSA_ILi128EEENSA_ILi16EEESG_EEENS_6half_tENS5_IJlSC_lEEESI_SJ_NS4_8TiledMMAINS4_8MMA_AtomIJNS4_26SM100_MMA_F16BF16_2x1SM_SSISI_SI_fLi128ELi16ELNS4_4UMMA5MajorE0ELSO_0ELNSN_7ScaleInE0ELSP_0EEEEEENS4_6LayoutINS5_IJSC_SC_SC_EEENS5_IJNSA_ILi0EEESU_SU_EEEEENS5_IJNS4_10UnderscoreESX_SX_EEEEENS4_18SM100_TMA_2SM_LOADENS4_14ComposedLayoutINS4_7SwizzleILi1ELi4ELi3EEENS4_18smem_ptr_flag_bitsILi16EEENSS_INS5_IJNSA_ILi8EEESG_EEENS5_IJSG_SC_EEEEEEEvNS4_8identityES10_S1A_vS1B_EENS_8epilogue10collective18CollectiveEpilogueINS1D_23Sm100TmaWarpSpecializedILi2ELi1ELi8ELb1ELb0EEEJNS5_IJNSA_ILi64EEESG_SG_EEENS5_IJNSS_IS1I_SC_EENSS_ISG_SC_EEEEESI_SJ_SI_SJ_NS1D_6fusion15FusionCallbacksIS1H_NS1N_17LinearCombinationISI_fSI_fLNS_15FloatRoundStyleE2EEES1J_S1M_JEEENS4_5SM1004TMEM4LOAD25SM100_TMEM_LOAD_32dp32b8xENS4_13SM90_TMA_LOADES1A_NS4_39AutoVectorizingCopyWithAssumedAlignmentILi128EEENS4_14SM90_TMA_STOREES1A_S1Z_S1Z_EEEvvEEEEvNT_6ParamsE --------------------------
	.section	.nv.constant0._ZN7cutlass13device_kernelINS_4gemm6kernel13GemmUniversalIN4cute5tupleIJiiiiEEENS1_10collective13CollectiveMmaINS1_35MainloopSm100TmaUmmaWarpSpecializedILi98ELi2ELi4ENS5_IJNS4_1CILi2EEENSA_ILi1EEESC_EEEEENS5_IJNSA_ILi128EEENSA_ILi16EEESG_EEENS_6half_tENS5_IJlSC_lEEESI_SJ_NS4_8TiledMMAINS4_8MMA_AtomIJNS4_26SM100_MMA_F16BF16_2x1SM_SSISI_SI_fLi128ELi16ELNS4_4UMMA5MajorE0ELSO_0ELNSN_7ScaleInE0ELSP_0EEEEEENS4_6LayoutINS5_IJSC_SC_SC_EEENS5_IJNSA_ILi0EEESU_SU_EEEEENS5_IJNS4_10UnderscoreESX_SX_EEEEENS4_18SM100_TMA_2SM_LOADENS4_14ComposedLayoutINS4_7SwizzleILi1ELi4ELi3EEENS4_18smem_ptr_flag_bitsILi16EEENSS_INS5_IJNSA_ILi8EEESG_EEENS5_IJSG_SC_EEEEEEEvNS4_8identityES10_S1A_vS1B_EENS_8epilogue10collective18CollectiveEpilogueINS1D_23Sm100TmaWarpSpecializedILi2ELi1ELi8ELb1ELb0EEEJNS5_IJNSA_ILi64EEESG_SG_EEENS5_IJNSS_IS1I_SC_EENSS_ISG_SC_EEEEESI_SJ_SI_SJ_NS1D_6fusion15FusionCallbacksIS1H_NS1N_17LinearCombinationISI_fSI_fLNS_15FloatRoundStyleE2EEES1J_S1M_JEEENS4_5SM1004TMEM4LOAD25SM100_TMEM_LOAD_32dp32b8xENS4_13SM90_TMA_LOADES1A_NS4_39AutoVectorizingCopyWithAssumedAlignmentILi128EEENS4_14SM90_TMA_STOREES1A_S1Z_S1Z_EEEvvEEEEvNT_6ParamsE,"a",@progbits
	.sectionflags	@""
	.align	4
.nv.constant0._ZN7cutlass13device_kernelINS_4gemm6kernel13GemmUniversalIN4cute5tupleIJiiiiEEENS1_10collective13CollectiveMmaINS1_35MainloopSm100TmaUmmaWarpSpecializedILi98ELi2ELi4ENS5_IJNS4_1CILi2EEENSA_ILi1EEESC_EEEEENS5_IJNSA_ILi128EEENSA_ILi16EEESG_EEENS_6half_tENS5_IJlSC_lEEESI_SJ_NS4_8TiledMMAINS4_8MMA_AtomIJNS4_26SM100_MMA_F16BF16_2x1SM_SSISI_SI_fLi128ELi16ELNS4_4UMMA5MajorE0ELSO_0ELNSN_7ScaleInE0ELSP_0EEEEEENS4_6LayoutINS5_IJSC_SC_SC_EEENS5_IJNSA_ILi0EEESU_SU_EEEEENS5_IJNS4_10UnderscoreESX_SX_EEEEENS4_18SM100_TMA_2SM_LOADENS4_14ComposedLayoutINS4_7SwizzleILi1ELi4ELi3EEENS4_18smem_ptr_flag_bitsILi16EEENSS_INS5_IJNSA_ILi8EEESG_EEENS5_IJSG_SC_EEEEEEEvNS4_8identityES10_S1A_vS1B_EENS_8epilogue10collective18CollectiveEpilogueINS1D_23Sm100TmaWarpSpecializedILi2ELi1ELi8ELb1ELb0EEEJNS5_IJNSA_ILi64EEESG_SG_EEENS5_IJNSS_IS1I_SC_EENSS_ISG_SC_EEEEESI_SJ_SI_SJ_NS1D_6fusion15FusionCallbacksIS1H_NS1N_17LinearCombinationISI_fSI_fLNS_15FloatRoundStyleE2EEES1J_S1M_JEEENS4_5SM1004TMEM4LOAD25SM100_TMEM_LOAD_32dp32b8xENS4_13SM90_TMA_LOADES1A_NS4_39AutoVectorizingCopyWithAssumedAlignmentILi128EEENS4_14SM90_TMA_STOREES1A_S1Z_S1Z_EEEvvEEEEvNT_6ParamsE:
	.zero		2944


//--------------------- SYMBOLS --------------------------

	.type		.nv.reservedSmem.offset0,@object
	.size		.nv.reservedSmem.offset0,0x4
	.type		.nv.reservedSmem.cap,@object
	.size		.nv.reservedSmem.cap,0x4
	.type		__assertfail,@function
